//
// Generated by NVIDIA NVVM Compiler
//
// Compiler Build ID: CL-36424714
// Cuda compilation tools, release 13.0, V13.0.88
// Based on NVVM 20.0.0
//

.version 9.0
.target sm_100
.address_size 64

	// .globl	_Z25haversine_distance_kerneliPKdS0_S0_S0_Pd
.func  (.param .align 16 .b8 func_retval0[16]) __internal_trig_reduction_slowpathd
(
	.param .b64 __internal_trig_reduction_slowpathd_param_0
)
;
.global .align 8 .b8 __cudart_i2opi_d[144] = {8, 93, 141, 31, 177, 95, 251, 107, 234, 146, 82, 138, 247, 57, 7, 61, 123, 241, 229, 235, 199, 186, 39, 117, 45, 234, 95, 158, 102, 63, 70, 79, 183, 9, 203, 39, 207, 126, 54, 109, 31, 109, 10, 90, 139, 17, 47, 239, 15, 152, 5, 222, 255, 151, 248, 31, 59, 40, 249, 189, 139, 95, 132, 156, 244, 57, 83, 131, 57, 214, 145, 57, 65, 126, 95, 180, 38, 112, 156, 233, 132, 68, 187, 46, 245, 53, 130, 232, 62, 167, 41, 177, 28, 235, 29, 254, 28, 146, 209, 9, 234, 46, 73, 6, 224, 210, 77, 66, 58, 110, 36, 183, 97, 197, 187, 222, 171, 99, 81, 254, 65, 144, 67, 60, 153, 149, 98, 219, 192, 221, 52, 245, 209, 87, 39, 252, 41, 21, 68, 78, 110, 131, 249, 162};
.global .align 16 .b8 __cudart_sin_cos_coeffs[128] = {70, 210, 176, 44, 241, 229, 90, 190, 146, 227, 172, 105, 227, 29, 199, 62, 161, 98, 219, 25, 160, 1, 42, 191, 24, 8, 17, 17, 17, 17, 129, 63, 84, 85, 85, 85, 85, 85, 197, 191, 0, 0, 0, 0, 0, 0, 0, 0, 0, 0, 0, 0, 0, 0, 0, 0, 100, 129, 253, 32, 131, 255, 168, 189, 40, 133, 239, 193, 167, 238, 33, 62, 217, 230, 6, 142, 79, 126, 146, 190, 233, 188, 221, 25, 160, 1, 250, 62, 71, 93, 193, 22, 108, 193, 86, 191, 81, 85, 85, 85, 85, 85, 165, 63, 0, 0, 0, 0, 0, 0, 224, 191, 0, 0, 0, 0, 0, 0, 240, 63};

.visible .entry _Z25haversine_distance_kerneliPKdS0_S0_S0_Pd(
	.param .u32 _Z25haversine_distance_kerneliPKdS0_S0_S0_Pd_param_0,
	.param .u64 .ptr .align 1 _Z25haversine_distance_kerneliPKdS0_S0_S0_Pd_param_1,
	.param .u64 .ptr .align 1 _Z25haversine_distance_kerneliPKdS0_S0_S0_Pd_param_2,
	.param .u64 .ptr .align 1 _Z25haversine_distance_kerneliPKdS0_S0_S0_Pd_param_3,
	.param .u64 .ptr .align 1 _Z25haversine_distance_kerneliPKdS0_S0_S0_Pd_param_4,
	.param .u64 .ptr .align 1 _Z25haversine_distance_kerneliPKdS0_S0_S0_Pd_param_5
)
{
	.reg .pred 	%p<34>;
	.reg .b32 	%r<71>;
	.reg .b64 	%rd<35>;
	.reg .b64 	%fd<263>;

	ld.param.u64 	%rd2, [_Z25haversine_distance_kerneliPKdS0_S0_S0_Pd_param_1];
	ld.param.u64 	%rd3, [_Z25haversine_distance_kerneliPKdS0_S0_S0_Pd_param_2];
	ld.param.u64 	%rd4, [_Z25haversine_distance_kerneliPKdS0_S0_S0_Pd_param_3];
	ld.param.u64 	%rd5, [_Z25haversine_distance_kerneliPKdS0_S0_S0_Pd_param_4];
	ld.param.u64 	%rd1, [_Z25haversine_distance_kerneliPKdS0_S0_S0_Pd_param_5];
	cvta.to.global.u64 	%rd6, %rd5;
	cvta.to.global.u64 	%rd7, %rd3;
	cvta.to.global.u64 	%rd8, %rd4;
	cvta.to.global.u64 	%rd9, %rd2;
	ld.global.f64 	%fd1, [%rd9];
	ld.global.f64 	%fd2, [%rd8];
	ld.global.f64 	%fd55, [%rd7];
	ld.global.f64 	%fd56, [%rd6];
	sub.f64 	%fd3, %fd55, %fd56;
	abs.f64 	%fd4, %fd1;
	setp.neu.f64 	%p1, %fd4, 0d7FF0000000000000;
	@%p1 bra 	$L__BB0_2;
	mov.f64 	%fd62, 0d0000000000000000;
	mul.rn.f64 	%fd252, %fd1, %fd62;
	mov.b32 	%r62, 1;
	bra.uni 	$L__BB0_5;
$L__BB0_2:
	mul.f64 	%fd57, %fd1, 0d3FE45F306DC9C883;
	cvt.rni.s32.f64 	%r61, %fd57;
	cvt.rn.f64.s32 	%fd58, %r61;
	fma.rn.f64 	%fd59, %fd58, 0dBFF921FB54442D18, %fd1;
	fma.rn.f64 	%fd60, %fd58, 0dBC91A62633145C00, %fd59;
	fma.rn.f64 	%fd252, %fd58, 0dB97B839A252049C0, %fd60;
	setp.ltu.f64 	%p2, %fd4, 0d41E0000000000000;
	@%p2 bra 	$L__BB0_4;
	{ // callseq 0, 0
	.param .b64 param0;
	st.param.f64 	[param0], %fd1;
	.param .align 16 .b8 retval0[16];
	call.uni (retval0), 
	__internal_trig_reduction_slowpathd, 
	(
	param0
	);
	ld.param.f64 	%fd252, [retval0];
	ld.param.b32 	%r61, [retval0+8];
	} // callseq 0
$L__BB0_4:
	add.s32 	%r62, %r61, 1;
$L__BB0_5:
	shl.b32 	%r29, %r62, 6;
	cvt.u64.u32 	%rd10, %r29;
	and.b64  	%rd11, %rd10, 64;
	mov.u64 	%rd12, __cudart_sin_cos_coeffs;
	add.s64 	%rd13, %rd12, %rd11;
	mul.rn.f64 	%fd63, %fd252, %fd252;
	and.b32  	%r30, %r62, 1;
	setp.eq.b32 	%p3, %r30, 1;
	selp.f64 	%fd64, 0dBDA8FF8320FD8164, 0d3DE5DB65F9785EBA, %p3;
	ld.global.nc.v2.f64 	{%fd65, %fd66}, [%rd13];
	fma.rn.f64 	%fd67, %fd64, %fd63, %fd65;
	fma.rn.f64 	%fd68, %fd67, %fd63, %fd66;
	ld.global.nc.v2.f64 	{%fd69, %fd70}, [%rd13+16];
	fma.rn.f64 	%fd71, %fd68, %fd63, %fd69;
	fma.rn.f64 	%fd72, %fd71, %fd63, %fd70;
	ld.global.nc.v2.f64 	{%fd73, %fd74}, [%rd13+32];
	fma.rn.f64 	%fd75, %fd72, %fd63, %fd73;
	fma.rn.f64 	%fd76, %fd75, %fd63, %fd74;
	fma.rn.f64 	%fd77, %fd76, %fd252, %fd252;
	fma.rn.f64 	%fd78, %fd76, %fd63, 0d3FF0000000000000;
	selp.f64 	%fd79, %fd78, %fd77, %p3;
	and.b32  	%r31, %r62, 2;
	setp.eq.s32 	%p4, %r31, 0;
	mov.f64 	%fd80, 0d0000000000000000;
	sub.f64 	%fd81, %fd80, %fd79;
	selp.f64 	%fd10, %fd79, %fd81, %p4;
	abs.f64 	%fd11, %fd2;
	setp.neu.f64 	%p5, %fd11, 0d7FF0000000000000;
	@%p5 bra 	$L__BB0_7;
	mov.f64 	%fd87, 0d0000000000000000;
	mul.rn.f64 	%fd254, %fd2, %fd87;
	mov.b32 	%r64, 1;
	bra.uni 	$L__BB0_10;
$L__BB0_7:
	mul.f64 	%fd82, %fd2, 0d3FE45F306DC9C883;
	cvt.rni.s32.f64 	%r63, %fd82;
	cvt.rn.f64.s32 	%fd83, %r63;
	fma.rn.f64 	%fd84, %fd83, 0dBFF921FB54442D18, %fd2;
	fma.rn.f64 	%fd85, %fd83, 0dBC91A62633145C00, %fd84;
	fma.rn.f64 	%fd254, %fd83, 0dB97B839A252049C0, %fd85;
	setp.ltu.f64 	%p6, %fd11, 0d41E0000000000000;
	@%p6 bra 	$L__BB0_9;
	{ // callseq 1, 0
	.param .b64 param0;
	st.param.f64 	[param0], %fd2;
	.param .align 16 .b8 retval0[16];
	call.uni (retval0), 
	__internal_trig_reduction_slowpathd, 
	(
	param0
	);
	ld.param.f64 	%fd254, [retval0];
	ld.param.b32 	%r63, [retval0+8];
	} // callseq 1
$L__BB0_9:
	add.s32 	%r64, %r63, 1;
$L__BB0_10:
	shl.b32 	%r34, %r64, 6;
	cvt.u64.u32 	%rd14, %r34;
	and.b64  	%rd15, %rd14, 64;
	add.s64 	%rd17, %rd12, %rd15;
	mul.rn.f64 	%fd88, %fd254, %fd254;
	and.b32  	%r35, %r64, 1;
	setp.eq.b32 	%p7, %r35, 1;
	selp.f64 	%fd89, 0dBDA8FF8320FD8164, 0d3DE5DB65F9785EBA, %p7;
	ld.global.nc.v2.f64 	{%fd90, %fd91}, [%rd17];
	fma.rn.f64 	%fd92, %fd89, %fd88, %fd90;
	fma.rn.f64 	%fd93, %fd92, %fd88, %fd91;
	ld.global.nc.v2.f64 	{%fd94, %fd95}, [%rd17+16];
	fma.rn.f64 	%fd96, %fd93, %fd88, %fd94;
	fma.rn.f64 	%fd97, %fd96, %fd88, %fd95;
	ld.global.nc.v2.f64 	{%fd98, %fd99}, [%rd17+32];
	fma.rn.f64 	%fd100, %fd97, %fd88, %fd98;
	fma.rn.f64 	%fd101, %fd100, %fd88, %fd99;
	fma.rn.f64 	%fd102, %fd101, %fd254, %fd254;
	fma.rn.f64 	%fd103, %fd101, %fd88, 0d3FF0000000000000;
	selp.f64 	%fd104, %fd103, %fd102, %p7;
	and.b32  	%r36, %r64, 2;
	setp.eq.s32 	%p8, %r36, 0;
	mov.f64 	%fd105, 0d0000000000000000;
	sub.f64 	%fd106, %fd105, %fd104;
	selp.f64 	%fd107, %fd104, %fd106, %p8;
	mul.f64 	%fd17, %fd10, %fd107;
	sub.f64 	%fd108, %fd1, %fd2;
	cvt.rmi.f64.f64 	%fd109, %fd108;
	mul.f64 	%fd18, %fd109, 0d3FE0000000000000;
	abs.f64 	%fd19, %fd18;
	setp.neu.f64 	%p9, %fd19, 0d7FF0000000000000;
	@%p9 bra 	$L__BB0_12;
	mov.f64 	%fd115, 0d0000000000000000;
	mul.rn.f64 	%fd255, %fd18, %fd115;
	mov.b32 	%r65, 0;
	bra.uni 	$L__BB0_14;
$L__BB0_12:
	mul.f64 	%fd110, %fd18, 0d3FE45F306DC9C883;
	cvt.rni.s32.f64 	%r65, %fd110;
	cvt.rn.f64.s32 	%fd111, %r65;
	fma.rn.f64 	%fd112, %fd111, 0dBFF921FB54442D18, %fd18;
	fma.rn.f64 	%fd113, %fd111, 0dBC91A62633145C00, %fd112;
	fma.rn.f64 	%fd255, %fd111, 0dB97B839A252049C0, %fd113;
	setp.ltu.f64 	%p10, %fd19, 0d41E0000000000000;
	@%p10 bra 	$L__BB0_14;
	{ // callseq 2, 0
	.param .b64 param0;
	st.param.f64 	[param0], %fd18;
	.param .align 16 .b8 retval0[16];
	call.uni (retval0), 
	__internal_trig_reduction_slowpathd, 
	(
	param0
	);
	ld.param.f64 	%fd255, [retval0];
	ld.param.b32 	%r65, [retval0+8];
	} // callseq 2
$L__BB0_14:
	setp.neu.f64 	%p11, %fd19, 0d7FF0000000000000;
	shl.b32 	%r39, %r65, 6;
	cvt.u64.u32 	%rd18, %r39;
	and.b64  	%rd19, %rd18, 64;
	add.s64 	%rd21, %rd12, %rd19;
	mul.rn.f64 	%fd116, %fd255, %fd255;
	and.b32  	%r40, %r65, 1;
	setp.eq.b32 	%p12, %r40, 1;
	selp.f64 	%fd117, 0dBDA8FF8320FD8164, 0d3DE5DB65F9785EBA, %p12;
	ld.global.nc.v2.f64 	{%fd118, %fd119}, [%rd21];
	fma.rn.f64 	%fd120, %fd117, %fd116, %fd118;
	fma.rn.f64 	%fd121, %fd120, %fd116, %fd119;
	ld.global.nc.v2.f64 	{%fd122, %fd123}, [%rd21+16];
	fma.rn.f64 	%fd124, %fd121, %fd116, %fd122;
	fma.rn.f64 	%fd125, %fd124, %fd116, %fd123;
	ld.global.nc.v2.f64 	{%fd126, %fd127}, [%rd21+32];
	fma.rn.f64 	%fd128, %fd125, %fd116, %fd126;
	fma.rn.f64 	%fd129, %fd128, %fd116, %fd127;
	fma.rn.f64 	%fd130, %fd129, %fd255, %fd255;
	fma.rn.f64 	%fd131, %fd129, %fd116, 0d3FF0000000000000;
	selp.f64 	%fd132, %fd131, %fd130, %p12;
	and.b32  	%r41, %r65, 2;
	setp.eq.s32 	%p13, %r41, 0;
	mov.f64 	%fd133, 0d0000000000000000;
	sub.f64 	%fd134, %fd133, %fd132;
	selp.f64 	%fd24, %fd132, %fd134, %p13;
	@%p11 bra 	$L__BB0_16;
	mov.f64 	%fd140, 0d0000000000000000;
	mul.rn.f64 	%fd257, %fd18, %fd140;
	mov.b32 	%r67, 1;
	bra.uni 	$L__BB0_19;
$L__BB0_16:
	mul.f64 	%fd135, %fd18, 0d3FE45F306DC9C883;
	cvt.rni.s32.f64 	%r66, %fd135;
	cvt.rn.f64.s32 	%fd136, %r66;
	fma.rn.f64 	%fd137, %fd136, 0dBFF921FB54442D18, %fd18;
	fma.rn.f64 	%fd138, %fd136, 0dBC91A62633145C00, %fd137;
	fma.rn.f64 	%fd257, %fd136, 0dB97B839A252049C0, %fd138;
	setp.ltu.f64 	%p14, %fd19, 0d41E0000000000000;
	@%p14 bra 	$L__BB0_18;
	{ // callseq 3, 0
	.param .b64 param0;
	st.param.f64 	[param0], %fd18;
	.param .align 16 .b8 retval0[16];
	call.uni (retval0), 
	__internal_trig_reduction_slowpathd, 
	(
	param0
	);
	ld.param.f64 	%fd257, [retval0];
	ld.param.b32 	%r66, [retval0+8];
	} // callseq 3
$L__BB0_18:
	add.s32 	%r67, %r66, 1;
$L__BB0_19:
	shl.b32 	%r44, %r67, 6;
	cvt.u64.u32 	%rd22, %r44;
	and.b64  	%rd23, %rd22, 64;
	add.s64 	%rd25, %rd12, %rd23;
	mul.rn.f64 	%fd141, %fd257, %fd257;
	and.b32  	%r45, %r67, 1;
	setp.eq.b32 	%p15, %r45, 1;
	selp.f64 	%fd142, 0dBDA8FF8320FD8164, 0d3DE5DB65F9785EBA, %p15;
	ld.global.nc.v2.f64 	{%fd143, %fd144}, [%rd25];
	fma.rn.f64 	%fd145, %fd142, %fd141, %fd143;
	fma.rn.f64 	%fd146, %fd145, %fd141, %fd144;
	ld.global.nc.v2.f64 	{%fd147, %fd148}, [%rd25+16];
	fma.rn.f64 	%fd149, %fd146, %fd141, %fd147;
	fma.rn.f64 	%fd150, %fd149, %fd141, %fd148;
	ld.global.nc.v2.f64 	{%fd151, %fd152}, [%rd25+32];
	fma.rn.f64 	%fd153, %fd150, %fd141, %fd151;
	fma.rn.f64 	%fd154, %fd153, %fd141, %fd152;
	fma.rn.f64 	%fd155, %fd154, %fd257, %fd257;
	fma.rn.f64 	%fd156, %fd154, %fd141, 0d3FF0000000000000;
	selp.f64 	%fd157, %fd156, %fd155, %p15;
	and.b32  	%r46, %r67, 2;
	setp.eq.s32 	%p16, %r46, 0;
	mov.f64 	%fd158, 0d0000000000000000;
	sub.f64 	%fd159, %fd158, %fd157;
	selp.f64 	%fd160, %fd157, %fd159, %p16;
	add.f64 	%fd161, %fd24, %fd24;
	mul.f64 	%fd30, %fd161, %fd160;
	cvt.rmi.f64.f64 	%fd162, %fd3;
	mul.f64 	%fd31, %fd162, 0d3FE0000000000000;
	abs.f64 	%fd32, %fd31;
	setp.neu.f64 	%p17, %fd32, 0d7FF0000000000000;
	@%p17 bra 	$L__BB0_21;
	mov.f64 	%fd168, 0d0000000000000000;
	mul.rn.f64 	%fd258, %fd31, %fd168;
	mov.b32 	%r68, 0;
	bra.uni 	$L__BB0_23;
$L__BB0_21:
	mul.f64 	%fd163, %fd31, 0d3FE45F306DC9C883;
	cvt.rni.s32.f64 	%r68, %fd163;
	cvt.rn.f64.s32 	%fd164, %r68;
	fma.rn.f64 	%fd165, %fd164, 0dBFF921FB54442D18, %fd31;
	fma.rn.f64 	%fd166, %fd164, 0dBC91A62633145C00, %fd165;
	fma.rn.f64 	%fd258, %fd164, 0dB97B839A252049C0, %fd166;
	setp.ltu.f64 	%p18, %fd32, 0d41E0000000000000;
	@%p18 bra 	$L__BB0_23;
	{ // callseq 4, 0
	.param .b64 param0;
	st.param.f64 	[param0], %fd31;
	.param .align 16 .b8 retval0[16];
	call.uni (retval0), 
	__internal_trig_reduction_slowpathd, 
	(
	param0
	);
	ld.param.f64 	%fd258, [retval0];
	ld.param.b32 	%r68, [retval0+8];
	} // callseq 4
$L__BB0_23:
	setp.neu.f64 	%p19, %fd32, 0d7FF0000000000000;
	shl.b32 	%r49, %r68, 6;
	cvt.u64.u32 	%rd26, %r49;
	and.b64  	%rd27, %rd26, 64;
	add.s64 	%rd29, %rd12, %rd27;
	mul.rn.f64 	%fd169, %fd258, %fd258;
	and.b32  	%r50, %r68, 1;
	setp.eq.b32 	%p20, %r50, 1;
	selp.f64 	%fd170, 0dBDA8FF8320FD8164, 0d3DE5DB65F9785EBA, %p20;
	ld.global.nc.v2.f64 	{%fd171, %fd172}, [%rd29];
	fma.rn.f64 	%fd173, %fd170, %fd169, %fd171;
	fma.rn.f64 	%fd174, %fd173, %fd169, %fd172;
	ld.global.nc.v2.f64 	{%fd175, %fd176}, [%rd29+16];
	fma.rn.f64 	%fd177, %fd174, %fd169, %fd175;
	fma.rn.f64 	%fd178, %fd177, %fd169, %fd176;
	ld.global.nc.v2.f64 	{%fd179, %fd180}, [%rd29+32];
	fma.rn.f64 	%fd181, %fd178, %fd169, %fd179;
	fma.rn.f64 	%fd182, %fd181, %fd169, %fd180;
	fma.rn.f64 	%fd183, %fd182, %fd258, %fd258;
	fma.rn.f64 	%fd184, %fd182, %fd169, 0d3FF0000000000000;
	selp.f64 	%fd185, %fd184, %fd183, %p20;
	and.b32  	%r51, %r68, 2;
	setp.eq.s32 	%p21, %r51, 0;
	mov.f64 	%fd186, 0d0000000000000000;
	sub.f64 	%fd187, %fd186, %fd185;
	selp.f64 	%fd37, %fd185, %fd187, %p21;
	@%p19 bra 	$L__BB0_25;
	mov.f64 	%fd193, 0d0000000000000000;
	mul.rn.f64 	%fd260, %fd31, %fd193;
	mov.b32 	%r70, 1;
	bra.uni 	$L__BB0_28;
$L__BB0_25:
	mul.f64 	%fd188, %fd31, 0d3FE45F306DC9C883;
	cvt.rni.s32.f64 	%r69, %fd188;
	cvt.rn.f64.s32 	%fd189, %r69;
	fma.rn.f64 	%fd190, %fd189, 0dBFF921FB54442D18, %fd31;
	fma.rn.f64 	%fd191, %fd189, 0dBC91A62633145C00, %fd190;
	fma.rn.f64 	%fd260, %fd189, 0dB97B839A252049C0, %fd191;
	setp.ltu.f64 	%p22, %fd32, 0d41E0000000000000;
	@%p22 bra 	$L__BB0_27;
	{ // callseq 5, 0
	.param .b64 param0;
	st.param.f64 	[param0], %fd31;
	.param .align 16 .b8 retval0[16];
	call.uni (retval0), 
	__internal_trig_reduction_slowpathd, 
	(
	param0
	);
	ld.param.f64 	%fd260, [retval0];
	ld.param.b32 	%r69, [retval0+8];
	} // callseq 5
$L__BB0_27:
	add.s32 	%r70, %r69, 1;
$L__BB0_28:
	shl.b32 	%r54, %r70, 6;
	cvt.u64.u32 	%rd30, %r54;
	and.b64  	%rd31, %rd30, 64;
	add.s64 	%rd33, %rd12, %rd31;
	mul.rn.f64 	%fd194, %fd260, %fd260;
	and.b32  	%r55, %r70, 1;
	setp.eq.b32 	%p23, %r55, 1;
	selp.f64 	%fd195, 0dBDA8FF8320FD8164, 0d3DE5DB65F9785EBA, %p23;
	ld.global.nc.v2.f64 	{%fd196, %fd197}, [%rd33];
	fma.rn.f64 	%fd198, %fd195, %fd194, %fd196;
	fma.rn.f64 	%fd199, %fd198, %fd194, %fd197;
	ld.global.nc.v2.f64 	{%fd200, %fd201}, [%rd33+16];
	fma.rn.f64 	%fd202, %fd199, %fd194, %fd200;
	fma.rn.f64 	%fd203, %fd202, %fd194, %fd201;
	ld.global.nc.v2.f64 	{%fd204, %fd205}, [%rd33+32];
	fma.rn.f64 	%fd206, %fd203, %fd194, %fd204;
	fma.rn.f64 	%fd207, %fd206, %fd194, %fd205;
	fma.rn.f64 	%fd208, %fd207, %fd260, %fd260;
	fma.rn.f64 	%fd209, %fd207, %fd194, 0d3FF0000000000000;
	selp.f64 	%fd210, %fd209, %fd208, %p23;
	and.b32  	%r56, %r70, 2;
	setp.eq.s32 	%p24, %r56, 0;
	mov.f64 	%fd211, 0d0000000000000000;
	sub.f64 	%fd212, %fd211, %fd210;
	selp.f64 	%fd213, %fd210, %fd212, %p24;
	add.f64 	%fd214, %fd37, %fd37;
	mul.f64 	%fd215, %fd214, %fd213;
	fma.rn.f64 	%fd216, %fd17, %fd215, %fd30;
	sqrt.rn.f64 	%fd43, %fd216;
	mov.f64 	%fd217, 0d3FF0000000000000;
	sub.f64 	%fd218, %fd217, %fd216;
	sqrt.rn.f64 	%fd44, %fd218;
	abs.f64 	%fd45, %fd44;
	abs.f64 	%fd46, %fd43;
	setp.leu.f64 	%p25, %fd46, %fd45;
	setp.gt.f64 	%p26, %fd46, %fd45;
	selp.f64 	%fd47, %fd46, %fd45, %p26;
	selp.f64 	%fd219, %fd45, %fd46, %p26;
	div.rn.f64 	%fd220, %fd219, %fd47;
	mul.f64 	%fd221, %fd220, %fd220;
	fma.rn.f64 	%fd222, %fd221, 0dBEF53E1D2A25FF7E, 0d3F2D3B63DBB65B49;
	fma.rn.f64 	%fd223, %fd222, %fd221, 0dBF5312788DDE082E;
	fma.rn.f64 	%fd224, %fd223, %fd221, 0d3F6F9690C8249315;
	fma.rn.f64 	%fd225, %fd224, %fd221, 0dBF82CF5AABC7CF0D;
	fma.rn.f64 	%fd226, %fd225, %fd221, 0d3F9162B0B2A3BFDE;
	fma.rn.f64 	%fd227, %fd226, %fd221, 0dBF9A7256FEB6FC6B;
	fma.rn.f64 	%fd228, %fd227, %fd221, 0d3FA171560CE4A489;
	fma.rn.f64 	%fd229, %fd228, %fd221, 0dBFA4F44D841450E4;
	fma.rn.f64 	%fd230, %fd229, %fd221, 0d3FA7EE3D3F36BB95;
	fma.rn.f64 	%fd231, %fd230, %fd221, 0dBFAAD32AE04A9FD1;
	fma.rn.f64 	%fd232, %fd231, %fd221, 0d3FAE17813D66954F;
	fma.rn.f64 	%fd233, %fd232, %fd221, 0dBFB11089CA9A5BCD;
	fma.rn.f64 	%fd234, %fd233, %fd221, 0d3FB3B12B2DB51738;
	fma.rn.f64 	%fd235, %fd234, %fd221, 0dBFB745D022F8DC5C;
	fma.rn.f64 	%fd236, %fd235, %fd221, 0d3FBC71C709DFE927;
	fma.rn.f64 	%fd237, %fd236, %fd221, 0dBFC2492491FA1744;
	fma.rn.f64 	%fd238, %fd237, %fd221, 0d3FC99999999840D2;
	fma.rn.f64 	%fd239, %fd238, %fd221, 0dBFD555555555544C;
	mul.f64 	%fd240, %fd221, %fd239;
	fma.rn.f64 	%fd48, %fd240, %fd220, %fd220;
	@%p25 bra 	$L__BB0_30;
	{
	.reg .b32 %temp; 
	mov.b64 	{%temp, %r58}, %fd44;
	}
	setp.lt.s32 	%p28, %r58, 0;
	neg.f64 	%fd243, %fd48;
	selp.f64 	%fd244, %fd48, %fd243, %p28;
	add.f64 	%fd261, %fd244, 0d3FF921FB54442D18;
	bra.uni 	$L__BB0_31;
$L__BB0_30:
	{
	.reg .b32 %temp; 
	mov.b64 	{%temp, %r57}, %fd44;
	}
	setp.lt.s32 	%p27, %r57, 0;
	mov.f64 	%fd241, 0d400921FB54442D18;
	sub.f64 	%fd242, %fd241, %fd48;
	selp.f64 	%fd261, %fd242, %fd48, %p27;
$L__BB0_31:
	setp.neu.f64 	%p29, %fd47, 0d0000000000000000;
	@%p29 bra 	$L__BB0_33;
	{
	.reg .b32 %temp; 
	mov.b64 	{%temp, %r60}, %fd44;
	}
	setp.lt.s32 	%p32, %r60, 0;
	selp.f64 	%fd262, 0d400921FB54442D18, 0d0000000000000000, %p32;
	bra.uni 	$L__BB0_34;
$L__BB0_33:
	setp.eq.f64 	%p30, %fd45, %fd46;
	{
	.reg .b32 %temp; 
	mov.b64 	{%temp, %r59}, %fd44;
	}
	setp.lt.s32 	%p31, %r59, 0;
	selp.f64 	%fd245, 0d4002D97C7F3321D2, 0d3FE921FB54442D18, %p31;
	selp.f64 	%fd262, %fd245, %fd261, %p30;
$L__BB0_34:
	add.rn.f64 	%fd246, %fd45, %fd46;
	cvta.to.global.u64 	%rd34, %rd1;
	setp.nan.f64 	%p33, %fd246, %fd246;
	copysign.f64 	%fd247, %fd43, %fd262;
	selp.f64 	%fd248, %fd246, %fd247, %p33;
	add.f64 	%fd249, %fd248, %fd248;
	mul.f64 	%fd250, %fd249, 0d40B8EA0000000000;
	st.global.f64 	[%rd34], %fd250;
	ret;

}
.func  (.param .align 16 .b8 func_retval0[16]) __internal_trig_reduction_slowpathd(
	.param .b64 __internal_trig_reduction_slowpathd_param_0
)
{
	.local .align 8 .b8 	__local_depot1[40];
	.reg .b64 	%SP;
	.reg .b64 	%SPL;
	.reg .pred 	%p<10>;
	.reg .b32 	%r<47>;
	.reg .b64 	%rd<74>;
	.reg .b64 	%fd<5>;

	mov.u64 	%SPL, __local_depot1;
	ld.param.f64 	%fd4, [__internal_trig_reduction_slowpathd_param_0];
	add.u64 	%rd1, %SPL, 0;
	{
	.reg .b32 %temp; 
	mov.b64 	{%temp, %r1}, %fd4;
	}
	shr.u32 	%r2, %r1, 20;
	and.b32  	%r3, %r2, 2047;
	setp.eq.s32 	%p1, %r3, 2047;
	mov.b32 	%r46, 0;
	@%p1 bra 	$L__BB1_9;
	add.s32 	%r20, %r3, -1024;
	mov.b64 	%rd20, %fd4;
	shl.b64 	%rd2, %rd20, 11;
	shr.u32 	%r4, %r20, 6;
	sub.s32 	%r45, 15, %r4;
	sub.s32 	%r21, 19, %r4;
	setp.lt.u32 	%p2, %r20, 128;
	selp.b32 	%r6, 18, %r21, %p2;
	setp.ge.s32 	%p3, %r45, %r6;
	mov.b64 	%rd70, 0;
	@%p3 bra 	$L__BB1_4;
	add.s32 	%r23, %r6, %r4;
	neg.s32 	%r43, %r23;
	or.b64  	%rd3, %rd2, -9223372036854775808;
	mov.b64 	%rd70, 0;
	mov.b32 	%r42, 0;
	mov.u64 	%rd25, __cudart_i2opi_d;
	mov.u32 	%r44, %r45;
$L__BB1_3:
	.pragma "nounroll";
	mul.wide.s32 	%rd22, %r42, 8;
	add.s64 	%rd23, %rd1, %rd22;
	mul.wide.s32 	%rd24, %r44, 8;
	add.s64 	%rd26, %rd25, %rd24;
	ld.global.nc.u64 	%rd27, [%rd26];
	{
	.reg .u32 %r0, %r1, %r2, %r3, %alo, %ahi, %blo, %bhi, %clo, %chi;
	mov.b64 	{%alo,%ahi}, %rd27;
	mov.b64 	{%blo,%bhi}, %rd3;
	mov.b64 	{%clo,%chi}, %rd70;
	mad.lo.cc.u32 	%r0, %alo, %blo, %clo;
	madc.hi.cc.u32 	%r1, %alo, %blo, %chi;
	madc.hi.u32 	%r2, %alo, %bhi, 0;
	mad.lo.cc.u32 	%r1, %alo, %bhi, %r1;
	madc.hi.cc.u32 	%r2, %ahi, %blo, %r2;
	madc.hi.u32 	%r3, %ahi, %bhi, 0;
	mad.lo.cc.u32 	%r1, %ahi, %blo, %r1;
	madc.lo.cc.u32 	%r2, %ahi, %bhi, %r2;
	addc.u32 	%r3, %r3, 0;
	mov.b64 	%rd28, {%r0,%r1};
	mov.b64 	%rd70, {%r2,%r3};
	}
	st.local.u64 	[%rd23], %rd28;
	add.s32 	%r44, %r44, 1;
	add.s32 	%r43, %r43, 1;
	add.s32 	%r42, %r42, 1;
	setp.ne.s32 	%p4, %r43, -15;
	mov.u32 	%r45, %r6;
	@%p4 bra 	$L__BB1_3;
$L__BB1_4:
	cvt.s64.s32 	%rd29, %r45;
	cvt.u64.u32 	%rd30, %r4;
	add.s64 	%rd31, %rd30, %rd29;
	shl.b64 	%rd32, %rd31, 3;
	add.s64 	%rd33, %rd1, %rd32;
	st.local.u64 	[%rd33+-120], %rd70;
	and.b32  	%r15, %r2, 63;
	ld.local.u64 	%rd72, [%rd1+16];
	ld.local.u64 	%rd71, [%rd1+24];
	setp.eq.s32 	%p5, %r15, 0;
	@%p5 bra 	$L__BB1_6;
	shl.b64 	%rd34, %rd71, %r15;
	shr.u64 	%rd35, %rd72, 1;
	xor.b32  	%r24, %r15, 63;
	shr.u64 	%rd36, %rd35, %r24;
	or.b64  	%rd71, %rd34, %rd36;
	ld.local.u64 	%rd37, [%rd1+8];
	shl.b64 	%rd38, %rd72, %r15;
	shr.u64 	%rd39, %rd37, 1;
	shr.u64 	%rd40, %rd39, %r24;
	or.b64  	%rd72, %rd38, %rd40;
$L__BB1_6:
	and.b32  	%r25, %r1, -2147483648;
	shr.u64 	%rd41, %rd71, 62;
	cvt.u32.u64 	%r26, %rd41;
	mov.b64 	{%r27, %r28}, %rd71;
	mov.b64 	{%r29, %r30}, %rd72;
	shf.l.wrap.b32 	%r31, %r30, %r27, 2;
	shf.l.wrap.b32 	%r32, %r27, %r28, 2;
	mov.b64 	%rd42, {%r31, %r32};
	shl.b64 	%rd43, %rd72, 2;
	shr.u64 	%rd44, %rd42, 63;
	cvt.u32.u64 	%r33, %rd44;
	add.s32 	%r34, %r33, %r26;
	setp.eq.s32 	%p6, %r25, 0;
	neg.s32 	%r35, %r34;
	selp.b32 	%r46, %r34, %r35, %p6;
	setp.gt.s64 	%p7, %rd42, -1;
	mov.b64 	%rd45, 0;
	{
	.reg .u32 %r0, %r1, %r2, %r3, %a0, %a1, %a2, %a3, %b0, %b1, %b2, %b3;
	mov.b64 	{%a0,%a1}, %rd45;
	mov.b64 	{%a2,%a3}, %rd45;
	mov.b64 	{%b0,%b1}, %rd43;
	mov.b64 	{%b2,%b3}, %rd42;
	sub.cc.u32 	%r0, %a0, %b0;
	subc.cc.u32 	%r1, %a1, %b1;
	subc.cc.u32 	%r2, %a2, %b2;
	subc.u32 	%r3, %a3, %b3;
	mov.b64 	%rd46, {%r0,%r1};
	mov.b64 	%rd47, {%r2,%r3};
	}
	xor.b32  	%r36, %r25, -2147483648;
	selp.b64 	%rd73, %rd42, %rd47, %p7;
	selp.b64 	%rd14, %rd43, %rd46, %p7;
	selp.b32 	%r17, %r25, %r36, %p7;
	clz.b64 	%r37, %rd73;
	cvt.u64.u32 	%rd15, %r37;
	setp.eq.s32 	%p8, %r37, 0;
	@%p8 bra 	$L__BB1_8;
	cvt.u32.u64 	%r38, %rd15;
	and.b32  	%r39, %r38, 63;
	shl.b64 	%rd48, %rd73, %r39;
	shr.u64 	%rd49, %rd14, 1;
	not.b32 	%r40, %r38;
	and.b32  	%r41, %r40, 63;
	shr.u64 	%rd50, %rd49, %r41;
	or.b64  	%rd73, %rd48, %rd50;
$L__BB1_8:
	mov.b64 	%rd51, -3958705157555305931;
	{
	.reg .u32 %r0, %r1, %r2, %r3, %alo, %ahi, %blo, %bhi;
	mov.b64 	{%alo,%ahi}, %rd73;
	mov.b64 	{%blo,%bhi}, %rd51;
	mul.lo.u32 	%r0, %alo, %blo;
	mul.hi.u32 	%r1, %alo, %blo;
	mad.lo.cc.u32 	%r1, %alo, %bhi, %r1;
	madc.hi.u32 	%r2, %alo, %bhi, 0;
	mad.lo.cc.u32 	%r1, %ahi, %blo, %r1;
	madc.hi.cc.u32 	%r2, %ahi, %blo, %r2;
	madc.hi.u32 	%r3, %ahi, %bhi, 0;
	mad.lo.cc.u32 	%r2, %ahi, %bhi, %r2;
	addc.u32 	%r3, %r3, 0;
	mov.b64 	%rd52, {%r0,%r1};
	mov.b64 	%rd53, {%r2,%r3};
	}
	setp.gt.s64 	%p9, %rd53, 0;
	{
	.reg .u32 %r0, %r1, %r2, %r3, %a0, %a1, %a2, %a3, %b0, %b1, %b2, %b3;
	mov.b64 	{%a0,%a1}, %rd52;
	mov.b64 	{%a2,%a3}, %rd53;
	mov.b64 	{%b0,%b1}, %rd52;
	mov.b64 	{%b2,%b3}, %rd53;
	add.cc.u32 	%r0, %a0, %b0;
	addc.cc.u32 	%r1, %a1, %b1;
	addc.cc.u32 	%r2, %a2, %b2;
	addc.u32 	%r3, %a3, %b3;
	mov.b64 	%rd54, {%r0,%r1};
	mov.b64 	%rd55, {%r2,%r3};
	}
	selp.b64 	%rd56, %rd55, %rd53, %p9;
	selp.s64 	%rd57, -1, 0, %p9;
	sub.s64 	%rd58, %rd57, %rd15;
	cvt.u64.u32 	%rd59, %r17;
	shl.b64 	%rd60, %rd59, 32;
	add.s64 	%rd61, %rd56, 1;
	shr.u64 	%rd62, %rd61, 10;
	add.s64 	%rd63, %rd62, 1;
	shr.u64 	%rd64, %rd63, 1;
	shl.b64 	%rd65, %rd58, 52;
	add.s64 	%rd66, %rd65, %rd64;
	add.s64 	%rd67, %rd66, 4602678819172646912;
	or.b64  	%rd68, %rd67, %rd60;
	mov.b64 	%fd4, %rd68;
$L__BB1_9:
	st.param.f64 	[func_retval0], %fd4;
	st.param.b32 	[func_retval0+8], %r46;
	ret;

}


// ===== COMPILED SASS (sm_100) =====

	.target	sm_100

	.elftype	@"ET_EXEC"


//--------------------- .note.nv.tkinfo           --------------------------
	.section	.note.nv.tkinfo,"",@"SHT_NOTE"
	.sectionflags	@"SHF_NOTE_NV_TKINFO"
	.tkinfo
        /*0018*/ 	.word	0x00000002
        /*0030*/ 	.string	""
        /*0030*/ 	.string	"ptxas"
        /*0030*/ 	.string	"Cuda compilation tools, release 13.0, V13.0.88"
        /*0030*/ 	.string	"Build cuda_13.0.r13.0/compiler.36424714_0"
        /*0030*/ 	.string	"-arch sm_100 -m 64 "



//--------------------- .note.nv.cuinfo           --------------------------
	.section	.note.nv.cuinfo,"",@"SHT_NOTE"
	.sectionflags	@"SHF_NOTE_NV_CUINFO"
        /*0018*/ 	.short	0x0002
        /*001a*/ 	.short	0x0064
        /*001c*/ 	.short	0x0082
	.zero		2


//--------------------- .nv.info                  --------------------------
	.section	.nv.info,"",@"SHT_CUDA_INFO"
	.align	4


	//----- nvinfo : EIATTR_REGCOUNT
	.align		4
        /*0000*/ 	.byte	0x04, 0x2f
        /*0002*/ 	.short	(.L_3 - .L_2)
	.align		4
.L_2:
        /*0004*/ 	.word	index@(_Z25haversine_distance_kerneliPKdS0_S0_S0_Pd)
        /*0008*/ 	.word	0x00000020


	//----- nvinfo : EIATTR_FRAME_SIZE
	.align		4
.L_3:
        /*000c*/ 	.byte	0x04, 0x11
        /*000e*/ 	.short	(.L_5 - .L_4)
	.align		4
.L_4:
        /*0010*/ 	.word	index@($_Z25haversine_distance_kerneliPKdS0_S0_S0_Pd$__internal_trig_reduction_slowpathd)
        /*0014*/ 	.word	0x00000028


	//----- nvinfo : EIATTR_FRAME_SIZE
	.align		4
.L_5:
        /*0018*/ 	.byte	0x04, 0x11
        /*001a*/ 	.short	(.L_7 - .L_6)
	.align		4
.L_6:
        /*001c*/ 	.word	index@($__internal_1_$__cuda_sm20_dsqrt_rn_f64_mediumpath_v1)
        /*0020*/ 	.word	0x00000028


	//----- nvinfo : EIATTR_FRAME_SIZE
	.align		4
.L_7:
        /*0024*/ 	.byte	0x04, 0x11
        /*0026*/ 	.short	(.L_9 - .L_8)
	.align		4
.L_8:
        /*0028*/ 	.word	index@($__internal_0_$__cuda_sm20_div_rn_f64_full)
        /*002c*/ 	.word	0x00000028


	//----- nvinfo : EIATTR_FRAME_SIZE
	.align		4
.L_9:
        /*0030*/ 	.byte	0x04, 0x11
        /*0032*/ 	.short	(.L_11 - .L_10)
	.align		4
.L_10:
        /*0034*/ 	.word	index@(_Z25haversine_distance_kerneliPKdS0_S0_S0_Pd)
        /*0038*/ 	.word	0x00000028


	//----- nvinfo : EIATTR_MIN_STACK_SIZE
	.align		4
.L_11:
        /*003c*/ 	.byte	0x04, 0x12
        /*003e*/ 	.short	(.L_13 - .L_12)
	.align		4
.L_12:
        /*0040*/ 	.word	index@(_Z25haversine_distance_kerneliPKdS0_S0_S0_Pd)
        /*0044*/ 	.word	0x00000028
.L_13:


//--------------------- .nv.compat                --------------------------
	.section	.nv.compat,"",@"SHT_CUDA_COMPAT_INFO"
	.align	4
        /*0000*/ 	.byte	0x02, 0x09, 0x00, 0x00, 0x02, 0x02, 0x01, 0x00, 0x02, 0x05, 0x05, 0x00, 0x03, 0x07, 0x01, 0x01
        /*0010*/ 	.byte	0x02, 0x03, 0x00, 0x00, 0x02, 0x06, 0x01, 0x00, 0x04, 0x0b, 0x08, 0x00, 0x01, 0x00, 0x00, 0x00
        /*0020*/ 	.byte	0x00, 0x00, 0x00, 0x00


//--------------------- .nv.info._Z25haversine_distance_kerneliPKdS0_S0_S0_Pd --------------------------
	.section	.nv.info._Z25haversine_distance_kerneliPKdS0_S0_S0_Pd,"",@"SHT_CUDA_INFO"
	.sectionflags	@""
	.align	4


	//----- nvinfo : EIATTR_CUDA_API_VERSION
	.align		4
        /*0000*/ 	.byte	0x04, 0x37
        /*0002*/ 	.short	(.L_15 - .L_14)
.L_14:
        /*0004*/ 	.word	0x00000082


	//----- nvinfo : EIATTR_KPARAM_INFO
	.align		4
.L_15:
        /*0008*/ 	.byte	0x04, 0x17
        /*000a*/ 	.short	(.L_17 - .L_16)
.L_16:
        /*000c*/ 	.word	0x00000000
        /*0010*/ 	.short	0x0005
        /*0012*/ 	.short	0x0028
        /*0014*/ 	.byte	0x00, 0xf5, 0x21, 0x00


	//----- nvinfo : EIATTR_KPARAM_INFO
	.align		4
.L_17:
        /*0018*/ 	.byte	0x04, 0x17
        /*001a*/ 	.short	(.L_19 - .L_18)
.L_18:
        /*001c*/ 	.word	0x00000000
        /*0020*/ 	.short	0x0004
        /*0022*/ 	.short	0x0020
        /*0024*/ 	.byte	0x00, 0xf5, 0x21, 0x00


	//----- nvinfo : EIATTR_KPARAM_INFO
	.align		4
.L_19:
        /*0028*/ 	.byte	0x04, 0x17
        /*002a*/ 	.short	(.L_21 - .L_20)
.L_20:
        /*002c*/ 	.word	0x00000000
        /*0030*/ 	.short	0x0003
        /*0032*/ 	.short	0x0018
        /*0034*/ 	.byte	0x00, 0xf5, 0x21, 0x00


	//----- nvinfo : EIATTR_KPARAM_INFO
	.align		4
.L_21:
        /*0038*/ 	.byte	0x04, 0x17
        /*003a*/ 	.short	(.L_23 - .L_22)
.L_22:
        /*003c*/ 	.word	0x00000000
        /*0040*/ 	.short	0x0002
        /*0042*/ 	.short	0x0010
        /*0044*/ 	.byte	0x00, 0xf5, 0x21, 0x00


	//----- nvinfo : EIATTR_KPARAM_INFO
	.align		4
.L_23:
        /*0048*/ 	.byte	0x04, 0x17
        /*004a*/ 	.short	(.L_25 - .L_24)
.L_24:
        /*004c*/ 	.word	0x00000000
        /*0050*/ 	.short	0x0001
        /*0052*/ 	.short	0x0008
        /*0054*/ 	.byte	0x00, 0xf5, 0x21, 0x00


	//----- nvinfo : EIATTR_KPARAM_INFO
	.align		4
.L_25:
        /*0058*/ 	.byte	0x04, 0x17
        /*005a*/ 	.short	(.L_27 - .L_26)
.L_26:
        /*005c*/ 	.word	0x00000000
        /*0060*/ 	.short	0x0000
        /*0062*/ 	.short	0x0000
        /*0064*/ 	.byte	0x00, 0xf0, 0x11, 0x00


	//----- nvinfo : EIATTR_SPARSE_MMA_MASK
	.align		4
.L_27:
        /*0068*/ 	.byte	0x03, 0x50
        /*006a*/ 	.short	0x0000


	//----- nvinfo : EIATTR_MAXREG_COUNT
	.align		4
        /*006c*/ 	.byte	0x03, 0x1b
        /*006e*/ 	.short	0x00ff


	//----- nvinfo : EIATTR_MERCURY_ISA_VERSION
	.align		4
        /*0070*/ 	.byte	0x03, 0x5f
        /*0072*/ 	.short	0x0101


	//----- nvinfo : EIATTR_VRC_CTA_INIT_COUNT
	.align		4
        /*0074*/ 	.byte	0x02, 0x4a
	.zero		1
	.zero		1


	//----- nvinfo : EIATTR_EXIT_INSTR_OFFSETS
	.align		4
        /*0078*/ 	.byte	0x04, 0x1c
        /*007a*/ 	.short	(.L_29 - .L_28)


	//   ....[0]....
.L_28:
        /*007c*/ 	.word	0x00002040


	//----- nvinfo : EIATTR_CRS_STACK_SIZE
	.align		4
.L_29:
        /*0080*/ 	.byte	0x04, 0x1e
        /*0082*/ 	.short	(.L_31 - .L_30)
.L_30:
        /*0084*/ 	.word	0x00000000


	//----- nvinfo : EIATTR_CBANK_PARAM_SIZE
	.align		4
.L_31:
        /*0088*/ 	.byte	0x03, 0x19
        /*008a*/ 	.short	0x0030


	//----- nvinfo : EIATTR_PARAM_CBANK
	.align		4
        /*008c*/ 	.byte	0x04, 0x0a
        /*008e*/ 	.short	(.L_33 - .L_32)
	.align		4
.L_32:
        /*0090*/ 	.word	index@(.nv.constant0._Z25haversine_distance_kerneliPKdS0_S0_S0_Pd)
        /*0094*/ 	.short	0x0380
        /*0096*/ 	.short	0x0030


	//----- nvinfo : EIATTR_SW_WAR
	.align		4
.L_33:
        /*0098*/ 	.byte	0x04, 0x36
        /*009a*/ 	.short	(.L_35 - .L_34)
.L_34:
        /*009c*/ 	.word	0x00000008
.L_35:


//--------------------- .nv.callgraph             --------------------------
	.section	.nv.callgraph,"",@"SHT_CUDA_CALLGRAPH"
	.align	4
	.sectionentsize	8
	.align		4
        /*0000*/ 	.word	0x00000000
	.align		4
        /*0004*/ 	.word	0xffffffff
	.align		4
        /*0008*/ 	.word	0x00000000
	.align		4
        /*000c*/ 	.word	0xfffffffe
	.align		4
        /*0010*/ 	.word	0x00000000
	.align		4
        /*0014*/ 	.word	0xfffffffd
	.align		4
        /*0018*/ 	.word	0x00000000
	.align		4
        /*001c*/ 	.word	0xfffffffc


//--------------------- .nv.constant4             --------------------------
	.section	.nv.constant4,"a",@progbits
	.align	8
	.align		8
.nv.constant4:
        /*0000*/ 	.dword	__cudart_i2opi_d
	.align		8
        /*0008*/ 	.dword	__cudart_sin_cos_coeffs


//--------------------- .text._Z25haversine_distance_kerneliPKdS0_S0_S0_Pd --------------------------
	.section	.text._Z25haversine_distance_kerneliPKdS0_S0_S0_Pd,"ax",@progbits
	.align	128
        .global         _Z25haversine_distance_kerneliPKdS0_S0_S0_Pd
        .type           _Z25haversine_distance_kerneliPKdS0_S0_S0_Pd,@function
        .size           _Z25haversine_distance_kerneliPKdS0_S0_S0_Pd,(.L_x_31 - _Z25haversine_distance_kerneliPKdS0_S0_S0_Pd)
        .other          _Z25haversine_distance_kerneliPKdS0_S0_S0_Pd,@"STO_CUDA_ENTRY STV_DEFAULT"
_Z25haversine_distance_kerneliPKdS0_S0_S0_Pd:
.text._Z25haversine_distance_kerneliPKdS0_S0_S0_Pd:
[----:B------:R-:W0:Y:S08]  /*0000*/  LDC R1, c[0x0][0x37c] ;  /* 0x0000df00ff017b82 */ /* 0x000e300000000800 */
[----:B------:R-:W1:Y:S01]  /*0010*/  LDC.64 R16, c[0x0][0x388] ;  /* 0x0000e200ff107b82 */ /* 0x000e620000000a00 */
[----:B------:R-:W1:Y:S01]  /*0020*/  LDCU.64 UR4, c[0x0][0x358] ;  /* 0x00006b00ff0477ac */ /* 0x000e620008000a00 */
[----:B0-----:R-:W-:-:S06]  /*0030*/  VIADD R1, R1, 0xffffffd8 ;  /* 0xffffffd801017836 */ /* 0x001fcc0000000000 */
[----:B------:R-:W0:Y:S08]  /*0040*/  LDC.64 R4, c[0x0][0x390] ;  /* 0x0000e400ff047b82 */ /* 0x000e300000000a00 */
[----:B------:R-:W2:Y:S08]  /*0050*/  LDC.64 R6, c[0x0][0x3a0] ;  /* 0x0000e800ff067b82 */ /* 0x000eb00000000a00 */
[----:B------:R-:W3:Y:S01]  /*0060*/  LDC.64 R18, c[0x0][0x398] ;  /* 0x0000e600ff127b82 */ /* 0x000ee20000000a00 */
[----:B-1----:R-:W4:Y:S04]  /*0070*/  LDG.E.64 R16, desc[UR4][R16.64] ;  /* 0x0000000410107981 */ /* 0x002f28000c1e1b00 */
[----:B0-----:R-:W4:Y:S04]  /*0080*/  LDG.E.64 R4, desc[UR4][R4.64] ;  /* 0x0000000404047981 */ /* 0x001f28000c1e1b00 */
[----:B--2---:R-:W2:Y:S04]  /*0090*/  LDG.E.64 R6, desc[UR4][R6.64] ;  /* 0x0000000406067981 */ /* 0x004ea8000c1e1b00 */
[----:B---3--:R-:W5:Y:S01]  /*00a0*/  LDG.E.64 R18, desc[UR4][R18.64] ;  /* 0x0000000412127981 */ /* 0x008f62000c1e1b00 */
[----:B----4-:R-:W-:-:S14]  /*00b0*/  DSETP.NEU.AND P0, PT, |R16|, +INF , PT ;  /* 0x7ff000001000742a */ /* 0x010fdc0003f0d200 */
[----:B------:R-:W-:Y:S01]  /*00c0*/  @!P0 DMUL R2, RZ, R16 ;  /* 0x00000010ff028228 */ /* 0x000fe20000000000 */
[----:B------:R-:W-:Y:S01]  /*00d0*/  @!P0 IMAD.MOV.U32 R0, RZ, RZ, 0x1 ;  /* 0x00000001ff008424 */ /* 0x000fe200078e00ff */
[----:B--2---:R-:W-:Y:S01]  /*00e0*/  DADD R20, R4, -R6 ;  /* 0x0000000004147229 */ /* 0x004fe20000000806 */
[----:B------:R-:W-:Y:S10]  /*00f0*/  @!P0 BRA `(.L_x_0) ;  /* 0x0000000000548947 */ /* 0x000ff40003800000 */
[----:B------:R-:W-:Y:S01]  /*0100*/  UMOV UR6, 0x6dc9c883 ;  /* 0x6dc9c88300067882 */ /* 0x000fe20000000000 */
[----:B------:R-:W-:Y:S01]  /*0110*/  UMOV UR7, 0x3fe45f30 ;  /* 0x3fe45f3000077882 */ /* 0x000fe20000000000 */
[C---:B------:R-:W-:Y:S02]  /*0120*/  DSETP.GE.AND P0, PT, |R16|.reuse, 2.14748364800000000000e+09, PT ;  /* 0x41e000001000742a */ /* 0x040fe40003f06200 */
[----:B------:R-:W-:Y:S01]  /*0130*/  DMUL R4, R16, UR6 ;  /* 0x0000000610047c28 */ /* 0x000fe20008000000 */
[----:B------:R-:W-:Y:S01]  /*0140*/  UMOV UR6, 0x54442d18 ;  /* 0x54442d1800067882 */ /* 0x000fe20000000000 */
[----:B------:R-:W-:-:S04]  /*0150*/  UMOV UR7, 0x3ff921fb ;  /* 0x3ff921fb00077882 */ /* 0x000fc80000000000 */
[----:B------:R-:W0:Y:S08]  /*0160*/  F2I.F64 R0, R4 ;  /* 0x0000000400007311 */ /* 0x000e300000301100 */
[----:B0-----:R-:W0:Y:S02]  /*0170*/  I2F.F64 R2, R0 ;  /* 0x0000000000027312 */ /* 0x001e240000201c00 */
[----:B0-----:R-:W-:Y:S01]  /*0180*/  DFMA R6, R2, -UR6, R16 ;  /* 0x8000000602067c2b */ /* 0x001fe20008000010 */
[----:B------:R-:W-:Y:S01]  /*0190*/  UMOV UR6, 0x33145c00 ;  /* 0x33145c0000067882 */ /* 0x000fe20000000000 */
[----:B------:R-:W-:-:S06]  /*01a0*/  UMOV UR7, 0x3c91a626 ;  /* 0x3c91a62600077882 */ /* 0x000fcc0000000000 */
[----:B------:R-:W-:Y:S01]  /*01b0*/  DFMA R6, R2, -UR6, R6 ;  /* 0x8000000602067c2b */ /* 0x000fe20008000006 */
[----:B------:R-:W-:Y:S01]  /*01c0*/  UMOV UR6, 0x252049c0 ;  /* 0x252049c000067882 */ /* 0x000fe20000000000 */
[----:B------:R-:W-:-:S06]  /*01d0*/  UMOV UR7, 0x397b839a ;  /* 0x397b839a00077882 */ /* 0x000fcc0000000000 */
[----:B------:R-:W-:Y:S01]  /*01e0*/  DFMA R2, R2, -UR6, R6 ;  /* 0x8000000602027c2b */ /* 0x000fe20008000006 */
[----:B------:R-:W-:Y:S10]  /*01f0*/  @!P0 BRA `(.L_x_1) ;  /* 0x0000000000108947 */ /* 0x000ff40003800000 */
[----:B------:R-:W-:Y:S01]  /*0200*/  IMAD.MOV.U32 R2, RZ, RZ, R16 ;  /* 0x000000ffff027224 */ /* 0x000fe200078e0010 */
[----:B------:R-:W-:Y:S01]  /*0210*/  MOV R12, 0x240 ;  /* 0x00000240000c7802 */ /* 0x000fe20000000f00 */
[----:B------:R-:W-:-:S07]  /*0220*/  IMAD.MOV.U32 R25, RZ, RZ, R17 ;  /* 0x000000ffff197224 */ /* 0x000fce00078e0011 */
[----:B-----5:R-:W-:Y:S05]  /*0230*/  CALL.REL.NOINC `($_Z25haversine_distance_kerneliPKdS0_S0_S0_Pd$__internal_trig_reduction_slowpathd) ;  /* 0x0000002400947944 */ /* 0x020fea0003c00000 */
.L_x_1:
[----:B------:R-:W-:-:S07]  /*0240*/  VIADD R0, R0, 0x1 ;  /* 0x0000000100007836 */ /* 0x000fce0000000000 */
.L_x_0:
[----:B------:R-:W0:Y:S01]  /*0250*/  LDCU.64 UR6, c[0x4][0x8] ;  /* 0x01000100ff0677ac */ /* 0x000e220008000a00 */
[----:B------:R-:W-:-:S05]  /*0260*/  IMAD.SHL.U32 R4, R0, 0x40, RZ ;  /* 0x0000004000047824 */ /* 0x000fca00078e00ff */
[----:B------:R-:W-:-:S04]  /*0270*/  LOP3.LUT R4, R4, 0x40, RZ, 0xc0, !PT ;  /* 0x0000004004047812 */ /* 0x000fc800078ec0ff */
[----:B0-----:R-:W-:-:S05]  /*0280*/  IADD3 R24, P0, PT, R4, UR6, RZ ;  /* 0x0000000604187c10 */ /* 0x001fca000ff1e0ff */
[----:B------:R-:W-:-:S05]  /*0290*/  IMAD.X R25, RZ, RZ, UR7, P0 ;  /* 0x00000007ff197e24 */ /* 0x000fca00080e06ff */
[----:B------:R-:W2:Y:S04]  /*02a0*/  LDG.E.128.CONSTANT R4, desc[UR4][R24.64] ;  /* 0x0000000418047981 */ /* 0x000ea8000c1e9d00 */
[----:B------:R-:W3:Y:S04]  /*02b0*/  LDG.E.128.CONSTANT R8, desc[UR4][R24.64+0x10] ;  /* 0x0000100418087981 */ /* 0x000ee8000c1e9d00 */
[----:B------:R-:W4:Y:S01]  /*02c0*/  LDG.E.128.CONSTANT R12, desc[UR4][R24.64+0x20] ;  /* 0x00002004180c7981 */ /* 0x000f22000c1e9d00 */
[----:B------:R-:W-:Y:S01]  /*02d0*/  LOP3.LUT R22, R0, 0x1, RZ, 0xc0, !PT ;  /* 0x0000000100167812 */ /* 0x000fe200078ec0ff */
[----:B------:R-:W-:Y:S01]  /*02e0*/  IMAD.MOV.U32 R26, RZ, RZ, 0x20fd8164 ;  /* 0x20fd8164ff1a7424 */ /* 0x000fe200078e00ff */
[----:B-----5:R-:W-:Y:S01]  /*02f0*/  DSETP.NEU.AND P1, PT, |R18|, +INF , PT ;  /* 0x7ff000001200742a */ /* 0x020fe20003f2d200 */
[----:B------:R-:W-:Y:S01]  /*0300*/  IMAD.MOV.U32 R27, RZ, RZ, 0x3da8ff83 ;  /* 0x3da8ff83ff1b7424 */ /* 0x000fe200078e00ff */
[----:B------:R-:W-:Y:S01]  /*0310*/  ISETP.NE.U32.AND P0, PT, R22, 0x1, PT ;  /* 0x000000011600780c */ /* 0x000fe20003f05070 */
[----:B------:R-:W-:-:S03]  /*0320*/  DMUL R22, R2, R2 ;  /* 0x0000000202167228 */ /* 0x000fc60000000000 */
[----:B------:R-:W-:Y:S02]  /*0330*/  FSEL R26, R26, -8.06006814911005101289e+34, !P0 ;  /* 0xf9785eba1a1a7808 */ /* 0x000fe40004000000 */
[----:B------:R-:W-:-:S06]  /*0340*/  FSEL R27, -R27, 0.11223486810922622681, !P0 ;  /* 0x3de5db651b1b7808 */ /* 0x000fcc0004000100 */
[----:B--2---:R-:W-:-:S08]  /*0350*/  DFMA R4, R22, R26, R4 ;  /* 0x0000001a1604722b */ /* 0x004fd00000000004 */
[----:B------:R-:W-:-:S08]  /*0360*/  DFMA R4, R22, R4, R6 ;  /* 0x000000041604722b */ /* 0x000fd00000000006 */
[----:B---3--:R-:W-:-:S08]  /*0370*/  DFMA R4, R22, R4, R8 ;  /* 0x000000041604722b */ /* 0x008fd00000000008 */
[----:B------:R-:W-:-:S08]  /*0380*/  DFMA R4, R22, R4, R10 ;  /* 0x000000041604722b */ /* 0x000fd0000000000a */
[----:B----4-:R-:W-:-:S08]  /*0390*/  DFMA R4, R22, R4, R12 ;  /* 0x000000041604722b */ /* 0x010fd0000000000c */
[----:B------:R-:W-:-:S08]  /*03a0*/  DFMA R4, R22, R4, R14 ;  /* 0x000000041604722b */ /* 0x000fd0000000000e */
[----:B------:R-:W-:Y:S02]  /*03b0*/  DFMA R2, R4, R2, R2 ;  /* 0x000000020402722b */ /* 0x000fe40000000002 */
[----:B------:R-:W-:-:S10]  /*03c0*/  DFMA R4, R22, R4, 1 ;  /* 0x3ff000001604742b */ /* 0x000fd40000000004 */
[----:B------:R-:W-:Y:S02]  /*03d0*/  FSEL R6, R4, R2, !P0 ;  /* 0x0000000204067208 */ /* 0x000fe40004000000 */
[----:B------:R-:W-:Y:S01]  /*03e0*/  FSEL R7, R5, R3, !P0 ;  /* 0x0000000305077208 */ /* 0x000fe20004000000 */
[----:B------:R-:W-:Y:S01]  /*03f0*/  @!P1 DMUL R2, RZ, R18 ;  /* 0x00000012ff029228 */ /* 0x000fe20000000000 */
[----:B------:R-:W-:Y:S01]  /*0400*/  LOP3.LUT P0, RZ, R0, 0x2, RZ, 0xc0, !PT ;  /* 0x0000000200ff7812 */ /* 0x000fe2000780c0ff */
[----:B------:R-:W-:-:S03]  /*0410*/  @!P1 IMAD.MOV.U32 R0, RZ, RZ, 0x1 ;  /* 0x00000001ff009424 */ /* 0x000fc600078e00ff */
[----:B------:R-:W-:-:S10]  /*0420*/  DADD R4, RZ, -R6 ;  /* 0x00000000ff047229 */ /* 0x000fd40000000806 */
[----:B------:R-:W-:Y:S02]  /*0430*/  FSEL R22, R6, R4, !P0 ;  /* 0x0000000406167208 */ /* 0x000fe40004000000 */
[----:B------:R-:W-:Y:S01]  /*0440*/  FSEL R23, R7, R5, !P0 ;  /* 0x0000000507177208 */ /* 0x000fe20004000000 */
[----:B------:R-:W-:Y:S06]  /*0450*/  @!P1 BRA `(.L_x_2) ;  /* 0x0000000000549947 */ /* 0x000fec0003800000 */
        /* <DEDUP_REMOVED lines=19> */
[----:B------:R-:W-:Y:S05]  /*0590*/  CALL.REL.NOINC `($_Z25haversine_distance_kerneliPKdS0_S0_S0_Pd$__internal_trig_reduction_slowpathd) ;  /* 0x0000002000bc7944 */ /* 0x000fea0003c00000 */
.L_x_3:
[----:B------:R-:W-:-:S07]  /*05a0*/  VIADD R0, R0, 0x1 ;  /* 0x0000000100007836 */ /* 0x000fce0000000000 */
.L_x_2:
        /* <DEDUP_REMOVED lines=10> */
[----:B------:R-:W-:-:S02]  /*0650*/  DADD R16, R16, -R18 ;  /* 0x0000000010107229 */ /* 0x000fc40000000812 */
[----:B------:R-:W-:Y:S01]  /*0660*/  ISETP.NE.U32.AND P0, PT, R24, 0x1, PT ;  /* 0x000000011800780c */ /* 0x000fe20003f05070 */
[----:B------:R-:W-:-:S03]  /*0670*/  IMAD.MOV.U32 R24, RZ, RZ, 0x3da8ff83 ;  /* 0x3da8ff83ff187424 */ /* 0x000fc600078e00ff */
[----:B------:R-:W-:Y:S02]  /*0680*/  FSEL R26, R26, -8.06006814911005101289e+34, !P0 ;  /* 0xf9785eba1a1a7808 */ /* 0x000fe40004000000 */
[----:B------:R-:W-:Y:S01]  /*0690*/  FSEL R27, -R24, 0.11223486810922622681, !P0 ;  /* 0x3de5db65181b7808 */ /* 0x000fe20004000100 */
[----:B------:R-:W-:-:S08]  /*06a0*/  DMUL R24, R2, R2 ;  /* 0x0000000202187228 */ /* 0x000fd00000000000 */
[----:B--2---:R-:W-:-:S08]  /*06b0*/  DFMA R4, R24, R26, R4 ;  /* 0x0000001a1804722b */ /* 0x004fd00000000004 */
[----:B------:R-:W-:-:S08]  /*06c0*/  DFMA R4, R24, R4, R6 ;  /* 0x000000041804722b */ /* 0x000fd00000000006 */
[----:B---3--:R-:W-:-:S08]  /*06d0*/  DFMA R4, R24, R4, R8 ;  /* 0x000000041804722b */ /* 0x008fd00000000008 */
[----:B------:R-:W-:-:S08]  /*06e0*/  DFMA R4, R24, R4, R10 ;  /* 0x000000041804722b */ /* 0x000fd0000000000a */
[----:B----4-:R-:W-:-:S08]  /*06f0*/  DFMA R4, R24, R4, R12 ;  /* 0x000000041804722b */ /* 0x010fd0000000000c */
[----:B------:R-:W-:Y:S01]  /*0700*/  DFMA R4, R24, R4, R14 ;  /* 0x000000041804722b */ /* 0x000fe2000000000e */
[----:B------:R-:W0:Y:S07]  /*0710*/  FRND.F64.FLOOR R14, R16 ;  /* 0x00000010000e7313 */ /* 0x000e2e0000305800 */
[----:B------:R-:W-:Y:S02]  /*0720*/  DFMA R2, R4, R2, R2 ;  /* 0x000000020402722b */ /* 0x000fe40000000002 */
[----:B------:R-:W-:-:S02]  /*0730*/  DFMA R4, R24, R4, 1 ;  /* 0x3ff000001804742b */ /* 0x000fc40000000004 */
[----:B0-----:R-:W-:-:S08]  /*0740*/  DMUL R14, R14, 0.5 ;  /* 0x3fe000000e0e7828 */ /* 0x001fd00000000000 */
[----:B------:R-:W-:Y:S02]  /*0750*/  FSEL R4, R4, R2, !P0 ;  /* 0x0000000204047208 */ /* 0x000fe40004000000 */
[----:B------:R-:W-:Y:S02]  /*0760*/  FSEL R5, R5, R3, !P0 ;  /* 0x0000000305057208 */ /* 0x000fe40004000000 */
[----:B------:R-:W-:Y:S01]  /*0770*/  LOP3.LUT P0, RZ, R0, 0x2, RZ, 0xc0, !PT ;  /* 0x0000000200ff7812 */ /* 0x000fe2000780c0ff */
[----:B------:R-:W-:-:S03]  /*0780*/  DSETP.NEU.AND P1, PT, |R14|, +INF , PT ;  /* 0x7ff000000e00742a */ /* 0x000fc60003f2d200 */
[----:B------:R-:W-:-:S10]  /*0790*/  DADD R2, RZ, -R4 ;  /* 0x00000000ff027229 */ /* 0x000fd40000000804 */
[----:B------:R-:W-:Y:S01]  /*07a0*/  FSEL R4, R4, R2, !P0 ;  /* 0x0000000204047208 */ /* 0x000fe20004000000 */
[----:B------:R-:W-:Y:S01]  /*07b0*/  @!P1 IMAD.MOV.U32 R0, RZ, RZ, RZ ;  /* 0x000000ffff009224 */ /* 0x000fe200078e00ff */
[----:B------:R-:W-:Y:S01]  /*07c0*/  FSEL R5, R5, R3, !P0 ;  /* 0x0000000305057208 */ /* 0x000fe20004000000 */
[----:B------:R-:W-:-:S05]  /*07d0*/  @!P1 DMUL R2, RZ, R14 ;  /* 0x0000000eff029228 */ /* 0x000fca0000000000 */
[----:B------:R-:W-:Y:S01]  /*07e0*/  DMUL R22, R22, R4 ;  /* 0x0000000416167228 */ /* 0x000fe20000000000 */
        /* <DEDUP_REMOVED lines=21> */
.L_x_4:
        /* <DEDUP_REMOVED lines=10> */
[----:B------:R-:W-:Y:S01]  /*09e0*/  DSETP.NEU.AND P1, PT, |R14|, +INF , PT ;  /* 0x7ff000000e00742a */ /* 0x000fe20003f2d200 */
        /* <DEDUP_REMOVED lines=42> */
.L_x_6:
[----:B------:R-:W-:-:S07]  /*0c90*/  VIADD R0, R0, 0x1 ;  /* 0x0000000100007836 */ /* 0x000fce0000000000 */
.L_x_5:
        /* <DEDUP_REMOVED lines=9> */
[----:B------:R-:W-:-:S02]  /*0d30*/  IMAD.MOV.U32 R26, RZ, RZ, 0x20fd8164 ;  /* 0x20fd8164ff1a7424 */ /* 0x000fc400078e00ff */
        /* <DEDUP_REMOVED lines=14> */
[----:B------:R-:W-:Y:S02]  /*0e20*/  DADD R18, R16, R16 ;  /* 0x0000000010127229 */ /* 0x000fe40000000010 */
[----:B0-----:R-:W-:-:S06]  /*0e30*/  DMUL R14, R14, 0.5 ;  /* 0x3fe000000e0e7828 */ /* 0x001fcc0000000000 */
        /* <DEDUP_REMOVED lines=31> */
.L_x_7:
        /* <DEDUP_REMOVED lines=53> */
.L_x_9:
[----:B------:R-:W-:-:S07]  /*1380*/  VIADD R0, R0, 0x1 ;  /* 0x0000000100007836 */ /* 0x000fce0000000000 */
.L_x_8:
        /* <DEDUP_REMOVED lines=10> */
[----:B------:R-:W-:Y:S01]  /*1430*/  DADD R16, R16, R16 ;  /* 0x0000000010107229 */ /* 0x000fe20000000010 */
[----:B------:R-:W-:Y:S01]  /*1440*/  IMAD.MOV.U32 R27, RZ, RZ, 0x3da8ff83 ;  /* 0x3da8ff83ff1b7424 */ /* 0x000fe200078e00ff */
[----:B------:R-:W-:Y:S01]  /*1450*/  ISETP.NE.U32.AND P0, PT, R20, 0x1, PT ;  /* 0x000000011400780c */ /* 0x000fe20003f05070 */
[----:B------:R-:W-:-:S03]  /*1460*/  DMUL R20, R2, R2 ;  /* 0x0000000202147228 */ /* 0x000fc60000000000 */
[----:B------:R-:W-:Y:S02]  /*1470*/  FSEL R26, R26, -8.06006814911005101289e+34, !P0 ;  /* 0xf9785eba1a1a7808 */ /* 0x000fe40004000000 */
[----:B------:R-:W-:-:S06]  /*1480*/  FSEL R27, -R27, 0.11223486810922622681, !P0 ;  /* 0x3de5db651b1b7808 */ /* 0x000fcc0004000100 */
[----:B--2---:R-:W-:-:S08]  /*1490*/  DFMA R4, R20, R26, R4 ;  /* 0x0000001a1404722b */ /* 0x004fd00000000004 */
[----:B------:R-:W-:Y:S01]  /*14a0*/  DFMA R4, R20, R4, R6 ;  /* 0x000000041404722b */ /* 0x000fe20000000006 */
[----:B------:R-:W-:Y:S02]  /*14b0*/  IMAD.MOV.U32 R6, RZ, RZ, 0x0 ;  /* 0x00000000ff067424 */ /* 0x000fe400078e00ff */
[----:B------:R-:W-:-:S05]  /*14c0*/  IMAD.MOV.U32 R7, RZ, RZ, 0x3fd80000 ;  /* 0x3fd80000ff077424 */ /* 0x000fca00078e00ff */
[----:B---3--:R-:W-:-:S08]  /*14d0*/  DFMA R4, R20, R4, R8 ;  /* 0x000000041404722b */ /* 0x008fd00000000008 */
[----:B------:R-:W-:-:S08]  /*14e0*/  DFMA R4, R20, R4, R10 ;  /* 0x000000041404722b */ /* 0x000fd0000000000a */
[----:B----4-:R-:W-:-:S08]  /*14f0*/  DFMA R4, R20, R4, R12 ;  /* 0x000000041404722b */ /* 0x010fd0000000000c */
[----:B------:R-:W-:-:S08]  /*1500*/  DFMA R4, R20, R4, R14 ;  /* 0x000000041404722b */ /* 0x000fd0000000000e */
[----:B------:R-:W-:Y:S02]  /*1510*/  DFMA R2, R4, R2, R2 ;  /* 0x000000020402722b */ /* 0x000fe40000000002 */
[----:B------:R-:W-:-:S10]  /*1520*/  DFMA R4, R20, R4, 1 ;  /* 0x3ff000001404742b */ /* 0x000fd40000000004 */
[----:B------:R-:W-:Y:S02]  /*1530*/  FSEL R4, R4, R2, !P0 ;  /* 0x0000000204047208 */ /* 0x000fe40004000000 */
[----:B------:R-:W-:Y:S02]  /*1540*/  FSEL R5, R5, R3, !P0 ;  /* 0x0000000305057208 */ /* 0x000fe40004000000 */
[----:B------:R-:W-:-:S04]  /*1550*/  LOP3.LUT P0, RZ, R0, 0x2, RZ, 0xc0, !PT ;  /* 0x0000000200ff7812 */ /* 0x000fc8000780c0ff */
[----:B------:R-:W-:-:S10]  /*1560*/  DADD R2, RZ, -R4 ;  /* 0x00000000ff027229 */ /* 0x000fd40000000804 */
[----:B------:R-:W-:Y:S02]  /*1570*/  FSEL R2, R4, R2, !P0 ;  /* 0x0000000204027208 */ /* 0x000fe40004000000 */
[----:B------:R-:W-:-:S06]  /*1580*/  FSEL R3, R5, R3, !P0 ;  /* 0x0000000305037208 */ /* 0x000fcc0004000000 */
[----:B------:R-:W-:-:S08]  /*1590*/  DMUL R16, R16, R2 ;  /* 0x0000000210107228 */ /* 0x000fd00000000000 */
[----:B------:R-:W-:-:S06]  /*15a0*/  DFMA R18, R22, R16, R18 ;  /* 0x000000101612722b */ /* 0x000fcc0000000012 */
[----:B------:R-:W0:Y:S04]  /*15b0*/  MUFU.RSQ64H R3, R19 ;  /* 0x0000001300037308 */ /* 0x000e280000001c00 */
[----:B------:R-:W-:-:S05]  /*15c0*/  VIADD R2, R19, 0xfcb00000 ;  /* 0xfcb0000013027836 */ /* 0x000fca0000000000 */
[----:B------:R-:W-:Y:S01]  /*15d0*/  ISETP.GE.U32.AND P0, PT, R2, 0x7ca00000, PT ;  /* 0x7ca000000200780c */ /* 0x000fe20003f06070 */
[----:B0-----:R-:W-:-:S08]  /*15e0*/  DMUL R4, R2, R2 ;  /* 0x0000000202047228 */ /* 0x001fd00000000000 */
[----:B------:R-:W-:-:S08]  /*15f0*/  DFMA R4, R18, -R4, 1 ;  /* 0x3ff000001204742b */ /* 0x000fd00000000804 */
[----:B------:R-:W-:Y:S02]  /*1600*/  DFMA R6, R4, R6, 0.5 ;  /* 0x3fe000000406742b */ /* 0x000fe40000000006 */
[----:B------:R-:W-:-:S08]  /*1610*/  DMUL R4, R2, R4 ;  /* 0x0000000402047228 */ /* 0x000fd00000000000 */
[----:B------:R-:W-:-:S08]  /*1620*/  DFMA R8, R6, R4, R2 ;  /* 0x000000040608722b */ /* 0x000fd00000000002 */
[----:B------:R-:W-:Y:S02]  /*1630*/  DMUL R10, R18, R8 ;  /* 0x00000008120a7228 */ /* 0x000fe40000000000 */
[----:B------:R-:W-:Y:S02]  /*1640*/  VIADD R5, R9, 0xfff00000 ;  /* 0xfff0000009057836 */ /* 0x000fe40000000000 */
[----:B------:R-:W-:-:S04]  /*1650*/  IMAD.MOV.U32 R4, RZ, RZ, R8 ;  /* 0x000000ffff047224 */ /* 0x000fc800078e0008 */
[----:B------:R-:W-:-:S08]  /*1660*/  DFMA R12, R10, -R10, R18 ;  /* 0x8000000a0a0c722b */ /* 0x000fd00000000012 */
[----:B------:R-:W-:Y:S01]  /*1670*/  DFMA R6, R12, R4, R10 ;  /* 0x000000040c06722b */ /* 0x000fe2000000000a */
[----:B------:R-:W-:Y:S10]  /*1680*/  @!P0 BRA `(.L_x_10) ;  /* 0x00000000002c8947 */ /* 0x000ff40003800000 */
[----:B------:R-:W-:Y:S01]  /*1690*/  IMAD.MOV.U32 R15, RZ, RZ, R13 ;  /* 0x000000ffff0f7224 */ /* 0x000fe200078e000d */
[----:B------:R-:W-:Y:S01]  /*16a0*/  MOV R0, 0x1720 ;  /* 0x0000172000007802 */ /* 0x000fe20000000f00 */
[----:B------:R-:W-:Y:S02]  /*16b0*/  IMAD.MOV.U32 R13, RZ, RZ, R11 ;  /* 0x000000ffff0d7224 */ /* 0x000fe400078e000b */
[----:B------:R-:W-:Y:S02]  /*16c0*/  IMAD.MOV.U32 R4, RZ, RZ, R8 ;  /* 0x000000ffff047224 */ /* 0x000fe400078e0008 */
[----:B------:R-:W-:Y:S02]  /*16d0*/  IMAD.MOV.U32 R11, RZ, RZ, R5 ;  /* 0x000000ffff0b7224 */ /* 0x000fe400078e0005 */
[----:B------:R-:W-:Y:S02]  /*16e0*/  IMAD.MOV.U32 R8, RZ, RZ, R12 ;  /* 0x000000ffff087224 */ /* 0x000fe400078e000c */
[----:B------:R-:W-:-:S02]  /*16f0*/  IMAD.MOV.U32 R5, RZ, RZ, R18 ;  /* 0x000000ffff057224 */ /* 0x000fc400078e0012 */
[----:B------:R-:W-:-:S07]  /*1700*/  IMAD.MOV.U32 R3, RZ, RZ, R19 ;  /* 0x000000ffff037224 */ /* 0x000fce00078e0013 */
[----:B------:R-:W-:Y:S05]  /*1710*/  CALL.REL.NOINC `($__internal_1_$__cuda_sm20_dsqrt_rn_f64_mediumpath_v1) ;  /* 0x0000000c00b47944 */ /* 0x000fea0003c00000 */
[----:B------:R-:W-:Y:S02]  /*1720*/  IMAD.MOV.U32 R6, RZ, RZ, R4 ;  /* 0x000000ffff067224 */ /* 0x000fe400078e0004 */
[----:B------:R-:W-:-:S07]  /*1730*/  IMAD.MOV.U32 R7, RZ, RZ, R5 ;  /* 0x000000ffff077224 */ /* 0x000fce00078e0005 */
.L_x_10:
[----:B------:R-:W-:Y:S01]  /*1740*/  DADD R18, -R18, 1 ;  /* 0x3ff0000012127429 */ /* 0x000fe20000000100 */
[----:B------:R-:W-:Y:S02]  /*1750*/  IMAD.MOV.U32 R8, RZ, RZ, 0x0 ;  /* 0x00000000ff087424 */ /* 0x000fe400078e00ff */
[----:B------:R-:W-:-:S03]  /*1760*/  IMAD.MOV.U32 R9, RZ, RZ, 0x3fd80000 ;  /* 0x3fd80000ff097424 */ /* 0x000fc600078e00ff */
        /* <DEDUP_REMOVED lines=20> */
[----:B------:R-:W-:-:S07]  /*18b0*/  IMAD.MOV.U32 R11, RZ, RZ, R9 ;  /* 0x000000ffff0b7224 */ /* 0x000fce00078e0009 */
[----:B------:R-:W-:Y:S05]  /*18c0*/  CALL.REL.NOINC `($__internal_1_$__cuda_sm20_dsqrt_rn_f64_mediumpath_v1) ;  /* 0x0000000c00487944 */ /* 0x000fea0003c00000 */
.L_x_11:
[----:B------:R-:W-:Y:S01]  /*18d0*/  DADD R12, -RZ, |R6| ;  /* 0x00000000ff0c7229 */ /* 0x000fe20000000506 */
[----:B------:R-:W-:Y:S01]  /*18e0*/  IMAD.MOV.U32 R2, RZ, RZ, 0x1 ;  /* 0x00000001ff027424 */ /* 0x000fe200078e00ff */
[--C-:B------:R-:W-:Y:S02]  /*18f0*/  DADD R14, -RZ, |R4|.reuse ;  /* 0x00000000ff0e7229 */ /* 0x100fe40000000504 */
[----:B------:R-:W-:-:S08]  /*1900*/  DSETP.GT.AND P1, PT, |R6|, |R4|, PT ;  /* 0x400000040600722a */ /* 0x000fd00003f24200 */
[----:B------:R-:W-:Y:S02]  /*1910*/  FSEL R9, R13, R15, P1 ;  /* 0x0000000f0d097208 */ /* 0x000fe40000800000 */
[----:B------:R-:W-:Y:S02]  /*1920*/  FSEL R8, R12, R14, P1 ;  /* 0x0000000e0c087208 */ /* 0x000fe40000800000 */
[----:B------:R-:W0:Y:S04]  /*1930*/  MUFU.RCP64H R3, R9 ;  /* 0x0000000900037308 */ /* 0x000e280000001800 */
[----:B0-----:R-:W-:-:S08]  /*1940*/  DFMA R10, -R8, R2, 1 ;  /* 0x3ff00000080a742b */ /* 0x001fd00000000102 */
[----:B------:R-:W-:-:S08]  /*1950*/  DFMA R10, R10, R10, R10 ;  /* 0x0000000a0a0a722b */ /* 0x000fd0000000000a */
[----:B------:R-:W-:-:S08]  /*1960*/  DFMA R10, R2, R10, R2 ;  /* 0x0000000a020a722b */ /* 0x000fd00000000002 */
[----:B------:R-:W-:-:S08]  /*1970*/  DFMA R2, -R8, R10, 1 ;  /* 0x3ff000000802742b */ /* 0x000fd0000000010a */
[----:B------:R-:W-:Y:S01]  /*1980*/  DFMA R2, R10, R2, R10 ;  /* 0x000000020a02722b */ /* 0x000fe2000000000a */
[----:B------:R-:W-:Y:S02]  /*1990*/  FSEL R10, R14, R12, P1 ;  /* 0x0000000c0e0a7208 */ /* 0x000fe40000800000 */
[----:B------:R-:W-:-:S04]  /*19a0*/  FSEL R11, R15, R13, P1 ;  /* 0x0000000d0f0b7208 */ /* 0x000fc80000800000 */
[----:B------:R-:W-:Y:S02]  /*19b0*/  FSETP.GEU.AND P2, PT, |R11|, 6.5827683646048100446e-37, PT ;  /* 0x036000000b00780b */ /* 0x000fe40003f4e200 */
[----:B------:R-:W-:-:S08]  /*19c0*/  DMUL R12, R2, R10 ;  /* 0x0000000a020c7228 */ /* 0x000fd00000000000 */
[----:B------:R-:W-:-:S08]  /*19d0*/  DFMA R14, -R8, R12, R10 ;  /* 0x0000000c080e722b */ /* 0x000fd0000000010a */
[----:B------:R-:W-:-:S10]  /*19e0*/  DFMA R2, R2, R14, R12 ;  /* 0x0000000e0202722b */ /* 0x000fd4000000000c */
[----:B------:R-:W-:-:S05]  /*19f0*/  FFMA R0, RZ, R9, R3 ;  /* 0x00000009ff007223 */ /* 0x000fca0000000003 */
[----:B------:R-:W-:-:S13]  /*1a00*/  FSETP.GT.AND P0, PT, |R0|, 1.469367938527859385e-39, PT ;  /* 0x001000000000780b */ /* 0x000fda0003f04200 */
[----:B------:R-:W-:Y:S05]  /*1a10*/  @P0 BRA P2, `(.L_x_12) ;  /* 0x0000000000100947 */ /* 0x000fea0001000000 */
[----:B------:R-:W-:-:S07]  /*1a20*/  MOV R0, 0x1a40 ;  /* 0x00001a4000007802 */ /* 0x000fce0000000f00 */
[----:B------:R-:W-:Y:S05]  /*1a30*/  CALL.REL.NOINC `($__internal_0_$__cuda_sm20_div_rn_f64_full) ;  /* 0x0000000400847944 */ /* 0x000fea0003c00000 */
[----:B------:R-:W-:Y:S02]  /*1a40*/  IMAD.MOV.U32 R2, RZ, RZ, R16 ;  /* 0x000000ffff027224 */ /* 0x000fe400078e0010 */
[----:B------:R-:W-:-:S07]  /*1a50*/  IMAD.MOV.U32 R3, RZ, RZ, R17 ;  /* 0x000000ffff037224 */ /* 0x000fce00078e0011 */
.L_x_12:
[----:B------:R-:W-:Y:S01]  /*1a60*/  DMUL R10, R2, R2 ;  /* 0x00000002020a7228 */ /* 0x000fe20000000000 */
[----:B------:R-:W-:Y:S01]  /*1a70*/  IMAD.MOV.U32 R12, RZ, RZ, -0x2449a4b7 ;  /* 0xdbb65b49ff0c7424 */ /* 0x000fe200078e00ff */
[----:B------:R-:W-:Y:S01]  /*1a80*/  UMOV UR6, 0x2a25ff7e ;  /* 0x2a25ff7e00067882 */ /* 0x000fe20000000000 */
[----:B------:R-:W-:Y:S01]  /*1a90*/  IMAD.MOV.U32 R13, RZ, RZ, 0x3f2d3b63 ;  /* 0x3f2d3b63ff0d7424 */ /* 0x000fe200078e00ff */
[----:B------:R-:W-:-:S05]  /*1aa0*/  UMOV UR7, 0x3ef53e1d ;  /* 0x3ef53e1d00077882 */ /* 0x000fca0000000000 */
[----:B------:R-:W-:Y:S01]  /*1ab0*/  DFMA R12, R10, -UR6, R12 ;  /* 0x800000060a0c7c2b */ /* 0x000fe2000800000c */
[----:B------:R-:W-:Y:S01]  /*1ac0*/  UMOV UR6, 0x8dde082e ;  /* 0x8dde082e00067882 */ /* 0x000fe20000000000 */
[----:B------:R-:W-:-:S06]  /*1ad0*/  UMOV UR7, 0x3f531278 ;  /* 0x3f53127800077882 */ /* 0x000fcc0000000000 */
[----:B------:R-:W-:Y:S01]  /*1ae0*/  DFMA R12, R10, R12, -UR6 ;  /* 0x800000060a0c7e2b */ /* 0x000fe2000800000c */
[----:B------:R-:W-:Y:S01]  /*1af0*/  UMOV UR6, 0xc8249315 ;  /* 0xc824931500067882 */ /* 0x000fe20000000000 */
[----:B------:R-:W-:-:S06]  /*1b00*/  UMOV UR7, 0x3f6f9690 ;  /* 0x3f6f969000077882 */ /* 0x000fcc0000000000 */
[----:B------:R-:W-:Y:S01]  /*1b10*/  DFMA R12, R10, R12, UR6 ;  /* 0x000000060a0c7e2b */ /* 0x000fe2000800000c */
        /* <DEDUP_REMOVED lines=44> */
[----:B------:R-:W-:-:S08]  /*1de0*/  DFMA R12, R10, R12, -UR6 ;  /* 0x800000060a0c7e2b */ /* 0x000fd0000800000c */
[----:B------:R-:W-:-:S08]  /*1df0*/  DMUL R12, R10, R12 ;  /* 0x0000000c0a0c7228 */ /* 0x000fd00000000000 */
[----:B------:R-:W-:Y:S01]  /*1e00*/  DFMA R12, R12, R2, R2 ;  /* 0x000000020c0c722b */ /* 0x000fe20000000002 */
[----:B------:R-:W-:Y:S10]  /*1e10*/  @!P1 BRA `(.L_x_13) ;  /* 0x0000000000209947 */ /* 0x000ff40003800000 */
[----:B------:R-:W-:Y:S01]  /*1e20*/  DADD R2, -RZ, -R12 ;  /* 0x00000000ff027229 */ /* 0x000fe2000000090c */
[----:B------:R-:W-:Y:S01]  /*1e30*/  ISETP.GE.AND P1, PT, R5, RZ, PT ;  /* 0x000000ff0500720c */ /* 0x000fe20003f26270 */
[----:B------:R-:W-:Y:S01]  /*1e40*/  UMOV UR6, 0x54442d18 ;  /* 0x54442d1800067882 */ /* 0x000fe20000000000 */
[----:B------:R-:W-:-:S07]  /*1e50*/  UMOV UR7, 0x3ff921fb ;  /* 0x3ff921fb00077882 */ /* 0x000fce0000000000 */
[----:B------:R-:W-:Y:S02]  /*1e60*/  FSEL R2, R12, R2, !P1 ;  /* 0x000000020c027208 */ /* 0x000fe40004800000 */
[----:B------:R-:W-:-:S06]  /*1e70*/  FSEL R3, R13, R3, !P1 ;  /* 0x000000030d037208 */ /* 0x000fcc0004800000 */
[----:B------:R-:W-:Y:S01]  /*1e80*/  DADD R2, R2, UR6 ;  /* 0x0000000602027e29 */ /* 0x000fe20008000000 */
[----:B------:R-:W-:Y:S10]  /*1e90*/  BRA `(.L_x_14) ;  /* 0x0000000000187947 */ /* 0x000ff40003800000 */
.L_x_13:
[----:B------:R-:W-:Y:S01]  /*1ea0*/  UMOV UR6, 0x54442d18 ;  /* 0x54442d1800067882 */ /* 0x000fe20000000000 */
[----:B------:R-:W-:Y:S01]  /*1eb0*/  UMOV UR7, 0x400921fb ;  /* 0x400921fb00077882 */ /* 0x000fe20000000000 */
[----:B------:R-:W-:Y:S01]  /*1ec0*/  ISETP.GE.AND P1, PT, R5, RZ, PT ;  /* 0x000000ff0500720c */ /* 0x000fe20003f26270 */
[----:B------:R-:W-:-:S10]  /*1ed0*/  DADD R2, -R12, UR6 ;  /* 0x000000060c027e29 */ /* 0x000fd40008000100 */
[----:B------:R-:W-:Y:S02]  /*1ee0*/  FSEL R2, R2, R12, !P1 ;  /* 0x0000000c02027208 */ /* 0x000fe40004800000 */
[----:B------:R-:W-:-:S07]  /*1ef0*/  FSEL R3, R3, R13, !P1 ;  /* 0x0000000d03037208 */ /* 0x000fce0004800000 */
.L_x_14:
[----:B------:R-:W-:Y:S02]  /*1f00*/  DSETP.NEU.AND P2, PT, R8, RZ, PT ;  /* 0x000000ff0800722a */ /* 0x000fe40003f4d000 */
[----:B------:R-:W-:-:S08]  /*1f10*/  DADD R10, |R4|, |R6| ;  /* 0x00000000040a7229 */ /* 0x000fd00000000606 */
[----:B------:R-:W-:-:S04]  /*1f20*/  DSETP.NAN.AND P0, PT, R10, R10, PT ;  /* 0x0000000a0a00722a */ /* 0x000fc80003f08000 */
[----:B------:R-:W-:Y:S02]  /*1f30*/  @!P2 FSEL R8, RZ, 3.37028055040000000000e+12, P1 ;  /* 0x54442d18ff08a808 */ /* 0x000fe40000800000 */
[----:B------:R-:W-:Y:S01]  /*1f40*/  @!P2 FSEL R9, RZ, 2.1426990032196044922, P1 ;  /* 0x400921fbff09a808 */ /* 0x000fe20000800000 */
[----:B------:R-:W-:Y:S07]  /*1f50*/  @!P2 BRA `(.L_x_15) ;  /* 0x00000000001ca947 */ /* 0x000fee0003800000 */
[----:B------:R-:W-:Y:S01]  /*1f60*/  IMAD.MOV.U32 R9, RZ, RZ, 0x7f3321d2 ;  /* 0x7f3321d2ff097424 */ /* 0x000fe200078e00ff */
[----:B------:R-:W-:Y:S01]  /*1f70*/  DSETP.NEU.AND P2, PT, |R4|, |R6|, PT ;  /* 0x400000060400722a */ /* 0x000fe20003f4d200 */
[----:B------:R-:W-:-:S03]  /*1f80*/  IMAD.MOV.U32 R0, RZ, RZ, 0x4002d97c ;  /* 0x4002d97cff007424 */ /* 0x000fc600078e00ff */
[----:B------:R-:W-:Y:S02]  /*1f90*/  FSEL R9, R9, 3.37028055040000000000e+12, !P1 ;  /* 0x54442d1809097808 */ /* 0x000fe40004800000 */
[----:B------:R-:W-:Y:S02]  /*1fa0*/  FSEL R5, R0, 1.8213495016098022461, !P1 ;  /* 0x3fe921fb00057808 */ /* 0x000fe40004800000 */
[----:B------:R-:W-:Y:S02]  /*1fb0*/  FSEL R8, R9, R2, !P2 ;  /* 0x0000000209087208 */ /* 0x000fe40005000000 */
[----:B------:R-:W-:-:S07]  /*1fc0*/  FSEL R9, R5, R3, !P2 ;  /* 0x0000000305097208 */ /* 0x000fce0005000000 */
.L_x_15:
[----:B------:R-:W-:Y:S01]  /*1fd0*/  LOP3.LUT R7, R9, 0x80000000, R7, 0xb8, !PT ;  /* 0x8000000009077812 */ /* 0x000fe200078eb807 */
[----:B------:R-:W0:Y:S01]  /*1fe0*/  LDC.64 R2, c[0x0][0x3a8] ;  /* 0x0000ea00ff027b82 */ /* 0x000e220000000a00 */
[----:B------:R-:W-:Y:S02]  /*1ff0*/  FSEL R8, R10, R8, P0 ;  /* 0x000000080a087208 */ /* 0x000fe40000000000 */
[----:B------:R-:W-:-:S06]  /*2000*/  FSEL R9, R11, R7, P0 ;  /* 0x000000070b097208 */ /* 0x000fcc0000000000 */
[----:B------:R-:W-:-:S08]  /*2010*/  DADD R8, R8, R8 ;  /* 0x0000000008087229 */ /* 0x000fd00000000008 */
[----:B------:R-:W-:-:S07]  /*2020*/  DMUL R8, R8, 6378 ;  /* 0x40b8ea0008087828 */ /* 0x000fce0000000000 */
[----:B0-----:R-:W-:Y:S01]  /*2030*/  STG.E.64 desc[UR4][R2.64], R8 ;  /* 0x0000000802007986 */ /* 0x001fe2000c101b04 */
[----:B------:R-:W-:Y:S05]  /*2040*/  EXIT ;  /* 0x000000000000794d */ /* 0x000fea0003800000 */
        .weak           $__internal_0_$__cuda_sm20_div_rn_f64_full
        .type           $__internal_0_$__cuda_sm20_div_rn_f64_full,@function
        .size           $__internal_0_$__cuda_sm20_div_rn_f64_full,($__internal_1_$__cuda_sm20_dsqrt_rn_f64_mediumpath_v1 - $__internal_0_$__cuda_sm20_div_rn_f64_full)
$__internal_0_$__cuda_sm20_div_rn_f64_full:
[C---:B------:R-:W-:Y:S01]  /*2050*/  FSETP.GEU.AND P0, PT, |R9|.reuse, 1.469367938527859385e-39, PT ;  /* 0x001000000900780b */ /* 0x040fe20003f0e200 */
[----:B------:R-:W-:Y:S01]  /*2060*/  IMAD.MOV.U32 R14, RZ, RZ, 0x1 ;  /* 0x00000001ff0e7424 */ /* 0x000fe200078e00ff */
[C---:B------:R-:W-:Y:S01]  /*2070*/  LOP3.LUT R2, R9.reuse, 0x800fffff, RZ, 0xc0, !PT ;  /* 0x800fffff09027812 */ /* 0x040fe200078ec0ff */
[----:B------:R-:W-:Y:S01]  /*2080*/  IMAD.MOV.U32 R19, RZ, RZ, 0x1ca00000 ;  /* 0x1ca00000ff137424 */ /* 0x000fe200078e00ff */
[----:B------:R-:W-:Y:S02]  /*2090*/  LOP3.LUT R21, R9, 0x7ff00000, RZ, 0xc0, !PT ;  /* 0x7ff0000009157812 */ /* 0x000fe400078ec0ff */
[----:B------:R-:W-:Y:S01]  /*20a0*/  LOP3.LUT R3, R2, 0x3ff00000, RZ, 0xfc, !PT ;  /* 0x3ff0000002037812 */ /* 0x000fe200078efcff */
[----:B------:R-:W-:Y:S01]  /*20b0*/  IMAD.MOV.U32 R2, RZ, RZ, R8 ;  /* 0x000000ffff027224 */ /* 0x000fe200078e0008 */
[----:B------:R-:W-:-:S04]  /*20c0*/  LOP3.LUT R20, R11, 0x7ff00000, RZ, 0xc0, !PT ;  /* 0x7ff000000b147812 */ /* 0x000fc800078ec0ff */
[----:B------:R-:W-:Y:S01]  /*20d0*/  ISETP.GE.U32.AND P2, PT, R20, R21, PT ;  /* 0x000000151400720c */ /* 0x000fe20003f46070 */
[----:B------:R-:W-:Y:S01]  /*20e0*/  @!P0 DMUL R2, R8, 8.98846567431157953865e+307 ;  /* 0x7fe0000008028828 */ /* 0x000fe20000000000 */
[----:B------:R-:W-:-:S05]  /*20f0*/  IMAD.MOV.U32 R18, RZ, RZ, R20 ;  /* 0x000000ffff127224 */ /* 0x000fca00078e0014 */
[----:B------:R-:W0:Y:S02]  /*2100*/  MUFU.RCP64H R15, R3 ;  /* 0x00000003000f7308 */ /* 0x000e240000001800 */
[----:B0-----:R-:W-:-:S08]  /*2110*/  DFMA R12, R14, -R2, 1 ;  /* 0x3ff000000e0c742b */ /* 0x001fd00000000802 */
[----:B------:R-:W-:-:S08]  /*2120*/  DFMA R12, R12, R12, R12 ;  /* 0x0000000c0c0c722b */ /* 0x000fd0000000000c */
[----:B------:R-:W-:Y:S01]  /*2130*/  DFMA R14, R14, R12, R14 ;  /* 0x0000000c0e0e722b */ /* 0x000fe2000000000e */
[----:B------:R-:W-:Y:S01]  /*2140*/  SEL R13, R19, 0x63400000, !P2 ;  /* 0x63400000130d7807 */ /* 0x000fe20005000000 */
[----:B------:R-:W-:Y:S01]  /*2150*/  IMAD.MOV.U32 R12, RZ, RZ, R10 ;  /* 0x000000ffff0c7224 */ /* 0x000fe200078e000a */
[----:B------:R-:W-:Y:S02]  /*2160*/  FSETP.GEU.AND P2, PT, |R11|, 1.469367938527859385e-39, PT ;  /* 0x001000000b00780b */ /* 0x000fe40003f4e200 */
[----:B------:R-:W-:-:S03]  /*2170*/  LOP3.LUT R13, R13, 0x800fffff, R11, 0xf8, !PT ;  /* 0x800fffff0d0d7812 */ /* 0x000fc600078ef80b */
[----:B------:R-:W-:-:S08]  /*2180*/  DFMA R16, R14, -R2, 1 ;  /* 0x3ff000000e10742b */ /* 0x000fd00000000802 */
[----:B------:R-:W-:Y:S01]  /*2190*/  DFMA R14, R14, R16, R14 ;  /* 0x000000100e0e722b */ /* 0x000fe2000000000e */
[----:B------:R-:W-:Y:S10]  /*21a0*/  @P2 BRA `(.L_x_16) ;  /* 0x0000000000202947 */ /* 0x000ff40003800000 */
[----:B------:R-:W-:Y:S01]  /*21b0*/  LOP3.LUT R17, R9, 0x7ff00000, RZ, 0xc0, !PT ;  /* 0x7ff0000009117812 */ /* 0x000fe200078ec0ff */
[----:B------:R-:W-:-:S03]  /*21c0*/  IMAD.MOV.U32 R16, RZ, RZ, RZ ;  /* 0x000000ffff107224 */ /* 0x000fc600078e00ff */
[----:B------:R-:W-:-:S04]  /*21d0*/  ISETP.GE.U32.AND P2, PT, R20, R17, PT ;  /* 0x000000111400720c */ /* 0x000fc80003f46070 */
[----:B------:R-:W-:-:S04]  /*21e0*/  SEL R17, R19, 0x63400000, !P2 ;  /* 0x6340000013117807 */ /* 0x000fc80005000000 */
[----:B------:R-:W-:-:S04]  /*21f0*/  LOP3.LUT R17, R17, 0x80000000, R11, 0xf8, !PT ;  /* 0x8000000011117812 */ /* 0x000fc800078ef80b */
[----:B------:R-:W-:-:S06]  /*2200*/  LOP3.LUT R17, R17, 0x100000, RZ, 0xfc, !PT ;  /* 0x0010000011117812 */ /* 0x000fcc00078efcff */
[----:B------:R-:W-:-:S10]  /*2210*/  DFMA R12, R12, 2, -R16 ;  /* 0x400000000c0c782b */ /* 0x000fd40000000810 */
[----:B------:R-:W-:-:S07]  /*2220*/  LOP3.LUT R18, R13, 0x7ff00000, RZ, 0xc0, !PT ;  /* 0x7ff000000d127812 */ /* 0x000fce00078ec0ff */
.L_x_16:
[----:B------:R-:W-:Y:S01]  /*2230*/  VIADD R24, R18, 0xffffffff ;  /* 0xffffffff12187836 */ /* 0x000fe20000000000 */
[----:B------:R-:W-:Y:S01]  /*2240*/  @!P0 LOP3.LUT R21, R3, 0x7ff00000, RZ, 0xc0, !PT ;  /* 0x7ff0000003158812 */ /* 0x000fe200078ec0ff */
[----:B------:R-:W-:-:S03]  /*2250*/  DMUL R16, R14, R12 ;  /* 0x0000000c0e107228 */ /* 0x000fc60000000000 */
[----:B------:R-:W-:Y:S01]  /*2260*/  ISETP.GT.U32.AND P0, PT, R24, 0x7feffffe, PT ;  /* 0x7feffffe1800780c */ /* 0x000fe20003f04070 */
[----:B------:R-:W-:-:S04]  /*2270*/  VIADD R24, R21, 0xffffffff ;  /* 0xffffffff15187836 */ /* 0x000fc80000000000 */
[----:B------:R-:W-:Y:S01]  /*2280*/  DFMA R22, R16, -R2, R12 ;  /* 0x800000021016722b */ /* 0x000fe2000000000c */
[----:B------:R-:W-:-:S07]  /*2290*/  ISETP.GT.U32.OR P0, PT, R24, 0x7feffffe, P0 ;  /* 0x7feffffe1800780c */ /* 0x000fce0000704470 */
[----:B------:R-:W-:-:S06]  /*22a0*/  DFMA R14, R14, R22, R16 ;  /* 0x000000160e0e722b */ /* 0x000fcc0000000010 */
[----:B------:R-:W-:Y:S05]  /*22b0*/  @P0 BRA `(.L_x_17) ;  /* 0x00000000006c0947 */ /* 0x000fea0003800000 */
[----:B------:R-:W-:Y:S01]  /*22c0*/  LOP3.LUT R11, R9, 0x7ff00000, RZ, 0xc0, !PT ;  /* 0x7ff00000090b7812 */ /* 0x000fe200078ec0ff */
[----:B------:R-:W-:-:S03]  /*22d0*/  IMAD.MOV.U32 R18, RZ, RZ, RZ ;  /* 0x000000ffff127224 */ /* 0x000fc600078e00ff */
[CC--:B------:R-:W-:Y:S02]  /*22e0*/  VIADDMNMX R10, R20.reuse, -R11.reuse, 0xb9600000, !PT ;  /* 0xb9600000140a7446 */ /* 0x0c0fe4000780090b */
[----:B------:R-:W-:Y:S02]  /*22f0*/  ISETP.GE.U32.AND P0, PT, R20, R11, PT ;  /* 0x0000000b1400720c */ /* 0x000fe40003f06070 */
[----:B------:R-:W-:Y:S02]  /*2300*/  VIMNMX R10, PT, PT, R10, 0x46a00000, PT ;  /* 0x46a000000a0a7848 */ /* 0x000fe40003fe0100 */
[----:B------:R-:W-:-:S05]  /*2310*/  SEL R19, R19, 0x63400000, !P0 ;  /* 0x6340000013137807 */ /* 0x000fca0004000000 */
[----:B------:R-:W-:-:S04]  /*2320*/  IMAD.IADD R10, R10, 0x1, -R19 ;  /* 0x000000010a0a7824 */ /* 0x000fc800078e0a13 */
[----:B------:R-:W-:-:S06]  /*2330*/  VIADD R19, R10, 0x7fe00000 ;  /* 0x7fe000000a137836 */ /* 0x000fcc0000000000 */
[----:B------:R-:W-:-:S10]  /*2340*/  DMUL R16, R14, R18 ;  /* 0x000000120e107228 */ /* 0x000fd40000000000 */
[----:B------:R-:W-:-:S13]  /*2350*/  FSETP.GTU.AND P0, PT, |R17|, 1.469367938527859385e-39, PT ;  /* 0x001000001100780b */ /* 0x000fda0003f0c200 */
[----:B------:R-:W-:Y:S05]  /*2360*/  @P0 BRA `(.L_x_18) ;  /* 0x0000000000940947 */ /* 0x000fea0003800000 */
[----:B------:R-:W-:Y:S01]  /*2370*/  DFMA R2, R14, -R2, R12 ;  /* 0x800000020e02722b */ /* 0x000fe2000000000c */
[----:B------:R-:W-:-:S09]  /*2380*/  IMAD.MOV.U32 R18, RZ, RZ, RZ ;  /* 0x000000ffff127224 */ /* 0x000fd200078e00ff */
[C---:B------:R-:W-:Y:S02]  /*2390*/  FSETP.NEU.AND P0, PT, R3.reuse, RZ, PT ;  /* 0x000000ff0300720b */ /* 0x040fe40003f0d000 */
[----:B------:R-:W-:-:S04]  /*23a0*/  LOP3.LUT R11, R3, 0x80000000, R9, 0x48, !PT ;  /* 0x80000000030b7812 */ /* 0x000fc800078e4809 */
[----:B------:R-:W-:-:S07]  /*23b0*/  LOP3.LUT R19, R11, R19, RZ, 0xfc, !PT ;  /* 0x000000130b137212 */ /* 0x000fce00078efcff */
[----:B------:R-:W-:Y:S05]  /*23c0*/  @!P0 BRA `(.L_x_18) ;  /* 0x00000000007c8947 */ /* 0x000fea0003800000 */
[----:B------:R-:W-:Y:S02]  /*23d0*/  IMAD.MOV R3, RZ, RZ, -R10 ;  /* 0x000000ffff037224 */ /* 0x000fe400078e0a0a */
[----:B------:R-:W-:-:S06]  /*23e0*/  IMAD.MOV.U32 R2, RZ, RZ, RZ ;  /* 0x000000ffff027224 */ /* 0x000fcc00078e00ff */
[----:B------:R-:W-:Y:S02]  /*23f0*/  DFMA R2, R16, -R2, R14 ;  /* 0x800000021002722b */ /* 0x000fe4000000000e */
[----:B------:R-:W-:-:S04]  /*2400*/  DMUL.RP R14, R14, R18 ;  /* 0x000000120e0e7228 */ /* 0x000fc80000008000 */
[----:B------:R-:W-:-:S04]  /*2410*/  IADD3 R2, PT, PT, -R10, -0x43300000, RZ ;  /* 0xbcd000000a027810 */ /* 0x000fc80007ffe1ff */
[----:B------:R-:W-:Y:S02]  /*2420*/  FSETP.NEU.AND P0, PT, |R3|, R2, PT ;  /* 0x000000020300720b */ /* 0x000fe40003f0d200 */
[----:B------:R-:W-:Y:S02]  /*2430*/  LOP3.LUT R11, R15, R11, RZ, 0x3c, !PT ;  /* 0x0000000b0f0b7212 */ /* 0x000fe400078e3cff */
[----:B------:R-:W-:Y:S02]  /*2440*/  FSEL R16, R14, R16, !P0 ;  /* 0x000000100e107208 */ /* 0x000fe40004000000 */
[----:B------:R-:W-:Y:S01]  /*2450*/  FSEL R17, R11, R17, !P0 ;  /* 0x000000110b117208 */ /* 0x000fe20004000000 */
[----:B------:R-:W-:Y:S06]  /*2460*/  BRA `(.L_x_18) ;  /* 0x0000000000547947 */ /* 0x000fec0003800000 */
.L_x_17:
[----:B------:R-:W-:-:S14]  /*2470*/  DSETP.NAN.AND P0, PT, R10, R10, PT ;  /* 0x0000000a0a00722a */ /* 0x000fdc0003f08000 */
[----:B------:R-:W-:Y:S05]  /*2480*/  @P0 BRA `(.L_x_19) ;  /* 0x0000000000440947 */ /* 0x000fea0003800000 */
[----:B------:R-:W-:-:S14]  /*2490*/  DSETP.NAN.AND P0, PT, R8, R8, PT ;  /* 0x000000080800722a */ /* 0x000fdc0003f08000 */
[----:B------:R-:W-:Y:S05]  /*24a0*/  @P0 BRA `(.L_x_20) ;  /* 0x0000000000300947 */ /* 0x000fea0003800000 */
[----:B------:R-:W-:Y:S01]  /*24b0*/  ISETP.NE.AND P0, PT, R18, R21, PT ;  /* 0x000000151200720c */ /* 0x000fe20003f05270 */
[----:B------:R-:W-:Y:S02]  /*24c0*/  IMAD.MOV.U32 R16, RZ, RZ, 0x0 ;  /* 0x00000000ff107424 */ /* 0x000fe400078e00ff */
[----:B------:R-:W-:-:S10]  /*24d0*/  IMAD.MOV.U32 R17, RZ, RZ, -0x80000 ;  /* 0xfff80000ff117424 */ /* 0x000fd400078e00ff */
[----:B------:R-:W-:Y:S05]  /*24e0*/  @!P0 BRA `(.L_x_18) ;  /* 0x0000000000348947 */ /* 0x000fea0003800000 */
[----:B------:R-:W-:Y:S02]  /*24f0*/  ISETP.NE.AND P0, PT, R18, 0x7ff00000, PT ;  /* 0x7ff000001200780c */ /* 0x000fe40003f05270 */
[----:B------:R-:W-:Y:S02]  /*2500*/  LOP3.LUT R17, R11, 0x80000000, R9, 0x48, !PT ;  /* 0x800000000b117812 */ /* 0x000fe400078e4809 */
[----:B------:R-:W-:-:S13]  /*2510*/  ISETP.EQ.OR P0, PT, R21, RZ, !P0 ;  /* 0x000000ff1500720c */ /* 0x000fda0004702670 */
[----:B------:R-:W-:Y:S01]  /*2520*/  @P0 LOP3.LUT R2, R17, 0x7ff00000, RZ, 0xfc, !PT ;  /* 0x7ff0000011020812 */ /* 0x000fe200078efcff */
[----:B------:R-:W-:Y:S02]  /*2530*/  @!P0 IMAD.MOV.U32 R16, RZ, RZ, RZ ;  /* 0x000000ffff108224 */ /* 0x000fe400078e00ff */
[----:B------:R-:W-:Y:S02]  /*2540*/  @P0 IMAD.MOV.U32 R16, RZ, RZ, RZ ;  /* 0x000000ffff100224 */ /* 0x000fe400078e00ff */
[----:B------:R-:W-:Y:S01]  /*2550*/  @P0 IMAD.MOV.U32 R17, RZ, RZ, R2 ;  /* 0x000000ffff110224 */ /* 0x000fe200078e0002 */
[----:B------:R-:W-:Y:S06]  /*2560*/  BRA `(.L_x_18) ;  /* 0x0000000000147947 */ /* 0x000fec0003800000 */
.L_x_20:
[----:B------:R-:W-:Y:S01]  /*2570*/  LOP3.LUT R17, R9, 0x80000, RZ, 0xfc, !PT ;  /* 0x0008000009117812 */ /* 0x000fe200078efcff */
[----:B------:R-:W-:Y:S01]  /*2580*/  IMAD.MOV.U32 R16, RZ, RZ, R8 ;  /* 0x000000ffff107224 */ /* 0x000fe200078e0008 */
[----:B------:R-:W-:Y:S06]  /*2590*/  BRA `(.L_x_18) ;  /* 0x0000000000087947 */ /* 0x000fec0003800000 */
.L_x_19:
[----:B------:R-:W-:Y:S01]  /*25a0*/  LOP3.LUT R17, R11, 0x80000, RZ, 0xfc, !PT ;  /* 0x000800000b117812 */ /* 0x000fe200078efcff */
[----:B------:R-:W-:-:S07]  /*25b0*/  IMAD.MOV.U32 R16, RZ, RZ, R10 ;  /* 0x000000ffff107224 */ /* 0x000fce00078e000a */
.L_x_18:
[----:B------:R-:W-:Y:S02]  /*25c0*/  IMAD.MOV.U32 R2, RZ, RZ, R0 ;  /* 0x000000ffff027224 */ /* 0x000fe400078e0000 */
[----:B------:R-:W-:-:S04]  /*25d0*/  IMAD.MOV.U32 R3, RZ, RZ, 0x0 ;  /* 0x00000000ff037424 */ /* 0x000fc800078e00ff */
[----:B------:R-:W-:Y:S05]  /*25e0*/  RET.REL.NODEC R2 `(_Z25haversine_distance_kerneliPKdS0_S0_S0_Pd) ;  /* 0xffffffd802847950 */ /* 0x000fea0003c3ffff */
        .weak           $__internal_1_$__cuda_sm20_dsqrt_rn_f64_mediumpath_v1
        .type           $__internal_1_$__cuda_sm20_dsqrt_rn_f64_mediumpath_v1,@function
        .size           $__internal_1_$__cuda_sm20_dsqrt_rn_f64_mediumpath_v1,($_Z25haversine_distance_kerneliPKdS0_S0_S0_Pd$__internal_trig_reduction_slowpathd - $__internal_1_$__cuda_sm20_dsqrt_rn_f64_mediumpath_v1)
$__internal_1_$__cuda_sm20_dsqrt_rn_f64_mediumpath_v1:
[----:B------:R-:W-:Y:S01]  /*25f0*/  ISETP.GE.U32.AND P0, PT, R2, -0x3400000, PT ;  /* 0xfcc000000200780c */ /* 0x000fe20003f06070 */
[----:B------:R-:W-:Y:S02]  /*2600*/  IMAD.MOV.U32 R2, RZ, RZ, R5 ;  /* 0x000000ffff027224 */ /* 0x000fe400078e0005 */
[----:B------:R-:W-:Y:S02]  /*2610*/  IMAD.MOV.U32 R5, RZ, RZ, R11 ;  /* 0x000000ffff057224 */ /* 0x000fe400078e000b */
[----:B------:R-:W-:Y:S02]  /*2620*/  IMAD.MOV.U32 R9, RZ, RZ, R15 ;  /* 0x000000ffff097224 */ /* 0x000fe400078e000f */
[----:B------:R-:W-:-:S06]  /*2630*/  IMAD.MOV.U32 R11, RZ, RZ, R13 ;  /* 0x000000ffff0b7224 */ /* 0x000fcc00078e000d */
[----:B------:R-:W-:Y:S05]  /*2640*/  @!P0 BRA `(.L_x_21) ;  /* 0x0000000000208947 */ /* 0x000fea0003800000 */
[----:B------:R-:W-:-:S10]  /*2650*/  DFMA.RM R4, R8, R4, R10 ;  /* 0x000000040804722b */ /* 0x000fd4000000400a */
[----:B------:R-:W-:-:S05]  /*2660*/  IADD3 R8, P0, PT, R4, 0x1, RZ ;  /* 0x0000000104087810 */ /* 0x000fca0007f1e0ff */
[----:B------:R-:W-:-:S06]  /*2670*/  IMAD.X R9, RZ, RZ, R5, P0 ;  /* 0x000000ffff097224 */ /* 0x000fcc00000e0605 */
[----:B------:R-:W-:-:S08]  /*2680*/  DFMA.RP R2, -R4, R8, R2 ;  /* 0x000000080402722b */ /* 0x000fd00000008102 */
[----:B------:R-:W-:-:S06]  /*2690*/  DSETP.GT.AND P0, PT, R2, RZ, PT ;  /* 0x000000ff0200722a */ /* 0x000fcc0003f04000 */
[----:B------:R-:W-:Y:S02]  /*26a0*/  FSEL R4, R8, R4, P0 ;  /* 0x0000000408047208 */ /* 0x000fe40000000000 */
[----:B------:R-:W-:Y:S01]  /*26b0*/  FSEL R5, R9, R5, P0 ;  /* 0x0000000509057208 */ /* 0x000fe20000000000 */
[----:B------:R-:W-:Y:S06]  /*26c0*/  BRA `(.L_x_22) ;  /* 0x0000000000647947 */ /* 0x000fec0003800000 */
.L_x_21:
[----:B------:R-:W-:-:S14]  /*26d0*/  DSETP.NE.AND P0, PT, R2, RZ, PT ;  /* 0x000000ff0200722a */ /* 0x000fdc0003f05000 */
[----:B------:R-:W-:Y:S05]  /*26e0*/  @!P0 BRA `(.L_x_23) ;  /* 0x0000000000588947 */ /* 0x000fea0003800000 */
[----:B------:R-:W-:-:S13]  /*26f0*/  ISETP.GE.AND P0, PT, R3, RZ, PT ;  /* 0x000000ff0300720c */ /* 0x000fda0003f06270 */
[----:B------:R-:W-:Y:S02]  /*2700*/  @!P0 IMAD.MOV.U32 R4, RZ, RZ, 0x0 ;  /* 0x00000000ff048424 */ /* 0x000fe400078e00ff */
[----:B------:R-:W-:Y:S01]  /*2710*/  @!P0 IMAD.MOV.U32 R5, RZ, RZ, -0x80000 ;  /* 0xfff80000ff058424 */ /* 0x000fe200078e00ff */
[----:B------:R-:W-:Y:S06]  /*2720*/  @!P0 BRA `(.L_x_22) ;  /* 0x00000000004c8947 */ /* 0x000fec0003800000 */
[----:B------:R-:W-:-:S13]  /*2730*/  ISETP.GT.AND P0, PT, R3, 0x7fefffff, PT ;  /* 0x7fefffff0300780c */ /* 0x000fda0003f04270 */
[----:B------:R-:W-:Y:S05]  /*2740*/  @P0 BRA `(.L_x_23) ;  /* 0x0000000000400947 */ /* 0x000fea0003800000 */
[----:B------:R-:W-:Y:S01]  /*2750*/  DMUL R2, R2, 8.11296384146066816958e+31 ;  /* 0x4690000002027828 */ /* 0x000fe20000000000 */
[----:B------:R-:W-:Y:S02]  /*2760*/  IMAD.MOV.U32 R4, RZ, RZ, RZ ;  /* 0x000000ffff047224 */ /* 0x000fe400078e00ff */
[----:B------:R-:W-:Y:S02]  /*2770*/  IMAD.MOV.U32 R10, RZ, RZ, 0x0 ;  /* 0x00000000ff0a7424 */ /* 0x000fe400078e00ff */
[----:B------:R-:W-:Y:S01]  /*2780*/  IMAD.MOV.U32 R11, RZ, RZ, 0x3fd80000 ;  /* 0x3fd80000ff0b7424 */ /* 0x000fe200078e00ff */
[----:B------:R-:W0:Y:S02]  /*2790*/  MUFU.RSQ64H R5, R3 ;  /* 0x0000000300057308 */ /* 0x000e240000001c00 */
[----:B0-----:R-:W-:-:S08]  /*27a0*/  DMUL R8, R4, R4 ;  /* 0x0000000404087228 */ /* 0x001fd00000000000 */
[----:B------:R-:W-:-:S08]  /*27b0*/  DFMA R8, R2, -R8, 1 ;  /* 0x3ff000000208742b */ /* 0x000fd00000000808 */
[----:B------:R-:W-:Y:S02]  /*27c0*/  DFMA R10, R8, R10, 0.5 ;  /* 0x3fe00000080a742b */ /* 0x000fe4000000000a */
[----:B------:R-:W-:-:S08]  /*27d0*/  DMUL R8, R4, R8 ;  /* 0x0000000804087228 */ /* 0x000fd00000000000 */
[----:B------:R-:W-:-:S08]  /*27e0*/  DFMA R8, R10, R8, R4 ;  /* 0x000000080a08722b */ /* 0x000fd00000000004 */
[----:B------:R-:W-:Y:S02]  /*27f0*/  DMUL R4, R2, R8 ;  /* 0x0000000802047228 */ /* 0x000fe40000000000 */
[----:B------:R-:W-:-:S06]  /*2800*/  VIADD R9, R9, 0xfff00000 ;  /* 0xfff0000009097836 */ /* 0x000fcc0000000000 */
[----:B------:R-:W-:-:S08]  /*2810*/  DFMA R10, R4, -R4, R2 ;  /* 0x80000004040a722b */ /* 0x000fd00000000002 */
[----:B------:R-:W-:-:S10]  /*2820*/  DFMA R4, R8, R10, R4 ;  /* 0x0000000a0804722b */ /* 0x000fd40000000004 */
[----:B------:R-:W-:Y:S01]  /*2830*/  VIADD R5, R5, 0xfcb00000 ;  /* 0xfcb0000005057836 */ /* 0x000fe20000000000 */
[----:B------:R-:W-:Y:S06]  /*2840*/  BRA `(.L_x_22) ;  /* 0x0000000000047947 */ /* 0x000fec0003800000 */
.L_x_23:
[----:B------:R-:W-:-:S11]  /*2850*/  DADD R4, R2, R2 ;  /* 0x0000000002047229 */ /* 0x000fd60000000002 */
.L_x_22:
[----:B------:R-:W-:Y:S02]  /*2860*/  IMAD.MOV.U32 R2, RZ, RZ, R0 ;  /* 0x000000ffff027224 */ /* 0x000fe400078e0000 */
[----:B------:R-:W-:-:S04]  /*2870*/  IMAD.MOV.U32 R3, RZ, RZ, 0x0 ;  /* 0x00000000ff037424 */ /* 0x000fc800078e00ff */
[----:B------:R-:W-:Y:S05]  /*2880*/  RET.REL.NODEC R2 `(_Z25haversine_distance_kerneliPKdS0_S0_S0_Pd) ;  /* 0xffffffd402dc7950 */ /* 0x000fea0003c3ffff */
        .type           $_Z25haversine_distance_kerneliPKdS0_S0_S0_Pd$__internal_trig_reduction_slowpathd,@function
        .size           $_Z25haversine_distance_kerneliPKdS0_S0_S0_Pd$__internal_trig_reduction_slowpathd,(.L_x_31 - $_Z25haversine_distance_kerneliPKdS0_S0_S0_Pd$__internal_trig_reduction_slowpathd)
$_Z25haversine_distance_kerneliPKdS0_S0_S0_Pd$__internal_trig_reduction_slowpathd:
[----:B------:R-:W-:Y:S01]  /*2890*/  SHF.R.U32.HI R27, RZ, 0x14, R25 ;  /* 0x00000014ff1b7819 */ /* 0x000fe20000011619 */
[----:B------:R-:W-:-:S03]  /*28a0*/  IMAD.MOV.U32 R6, RZ, RZ, RZ ;  /* 0x000000ffff067224 */ /* 0x000fc600078e00ff */
[----:B------:R-:W-:-:S04]  /*28b0*/  LOP3.LUT R0, R27, 0x7ff, RZ, 0xc0, !PT ;  /* 0x000007ff1b007812 */ /* 0x000fc800078ec0ff */
[----:B------:R-:W-:-:S13]  /*28c0*/  ISETP.NE.AND P0, PT, R0, 0x7ff, PT ;  /* 0x000007ff0000780c */ /* 0x000fda0003f05270 */
[----:B------:R-:W-:Y:S05]  /*28d0*/  @!P0 BRA `(.L_x_24) ;  /* 0x0000000800488947 */ /* 0x000fea0003800000 */
[----:B------:R-:W-:Y:S01]  /*28e0*/  VIADD R0, R0, 0xfffffc00 ;  /* 0xfffffc0000007836 */ /* 0x000fe20000000000 */
[----:B------:R-:W-:-:S04]  /*28f0*/  CS2R R28, SRZ ;  /* 0x00000000001c7805 */ /* 0x000fc8000001ff00 */
[----:B------:R-:W-:Y:S02]  /*2900*/  SHF.R.U32.HI R5, RZ, 0x6, R0 ;  /* 0x00000006ff057819 */ /* 0x000fe40000011600 */
[----:B------:R-:W-:Y:S02]  /*2910*/  ISETP.GE.U32.AND P0, PT, R0, 0x80, PT ;  /* 0x000000800000780c */ /* 0x000fe40003f06070 */
[C---:B------:R-:W-:Y:S02]  /*2920*/  IADD3 R0, PT, PT, -R5.reuse, 0x13, RZ ;  /* 0x0000001305007810 */ /* 0x040fe40007ffe1ff */
[----:B------:R-:W-:Y:S02]  /*2930*/  IADD3 R3, PT, PT, -R5, 0xf, RZ ;  /* 0x0000000f05037810 */ /* 0x000fe40007ffe1ff */
[----:B------:R-:W-:-:S04]  /*2940*/  SEL R0, R0, 0x12, P0 ;  /* 0x0000001200007807 */ /* 0x000fc80000000000 */
[----:B------:R-:W-:-:S13]  /*2950*/  ISETP.GE.AND P0, PT, R3, R0, PT ;  /* 0x000000000300720c */ /* 0x000fda0003f06270 */
[----:B------:R-:W-:Y:S05]  /*2960*/  @P0 BRA `(.L_x_25) ;  /* 0x00000000009c0947 */ /* 0x000fea0003800000 */
[----:B------:R-:W-:Y:S01]  /*2970*/  IADD3 R0, PT, PT, RZ, -R5, -R0 ;  /* 0x80000005ff007210 */ /* 0x000fe20007ffe800 */
[----:B------:R-:W-:Y:S01]  /*2980*/  IMAD.MOV.U32 R4, RZ, RZ, RZ ;  /* 0x000000ffff047224 */ /* 0x000fe200078e00ff */
[C---:B------:R-:W-:Y:S01]  /*2990*/  SHF.L.U64.HI R5, R2.reuse, 0xb, R25 ;  /* 0x0000000b02057819 */ /* 0x040fe20000010219 */
[----:B------:R-:W-:Y:S01]  /*29a0*/  IMAD.SHL.U32 R2, R2, 0x800, RZ ;  /* 0x0000080002027824 */ /* 0x000fe200078e00ff */
[----:B------:R-:W-:Y:S01]  /*29b0*/  CS2R R28, SRZ ;  /* 0x00000000001c7805 */ /* 0x000fe2000001ff00 */
[----:B------:R-:W0:Y:S01]  /*29c0*/  LDCU.64 UR6, c[0x0][0x358] ;  /* 0x00006b00ff0677ac */ /* 0x000e220008000a00 */
[----:B------:R-:W-:-:S07]  /*29d0*/  LOP3.LUT R5, R5, 0x80000000, RZ, 0xfc, !PT ;  /* 0x8000000005057812 */ /* 0x000fce00078efcff */
.L_x_26:
[----:B------:R-:W1:Y:S02]  /*29e0*/  LDC.64 R6, c[0x4][RZ] ;  /* 0x01000000ff067b82 */ /* 0x000e640000000a00 */
[----:B-1----:R-:W-:-:S06]  /*29f0*/  IMAD.WIDE R8, R3, 0x8, R6 ;  /* 0x0000000803087825 */ /* 0x002fcc00078e0206 */
[----:B0-----:R-:W2:Y:S01]  /*2a00*/  LDG.E.64.CONSTANT R8, desc[UR6][R8.64] ;  /* 0x0000000608087981 */ /* 0x001ea2000c1e9b00 */
[----:B------:R-:W-:Y:S02]  /*2a10*/  VIADD R0, R0, 0x1 ;  /* 0x0000000100007836 */ /* 0x000fe40000000000 */
[C---:B------:R-:W-:Y:S02]  /*2a20*/  IMAD R10, R4.reuse, 0x8, R1 ;  /* 0x00000008040a7824 */ /* 0x040fe400078e0201 */
[----:B------:R-:W-:Y:S02]  /*2a30*/  VIADD R4, R4, 0x1 ;  /* 0x0000000104047836 */ /* 0x000fe40000000000 */
[----:B------:R-:W-:Y:S02]  /*2a40*/  VIADD R3, R3, 0x1 ;  /* 0x0000000103037836 */ /* 0x000fe40000000000 */
[----:B--2---:R-:W-:-:S04]  /*2a50*/  IMAD.WIDE.U32 R28, P2, R8, R2, R28 ;  /* 0x00000002081c7225 */ /* 0x004fc8000784001c */
[----:B------:R-:W-:Y:S02]  /*2a60*/  IMAD R7, R8, R5, RZ ;  /* 0x0000000508077224 */ /* 0x000fe400078e02ff */
[----:B------:R-:W-:-:S03]  /*2a70*/  IMAD R6, R9, R2, RZ ;  /* 0x0000000209067224 */ /* 0x000fc600078e02ff */
[----:B------:R-:W-:-:S04]  /*2a80*/  IADD3 R7, P0, PT, R7, R29, RZ ;  /* 0x0000001d07077210 */ /* 0x000fc80007f1e0ff */
[----:B------:R-:W-:Y:S01]  /*2a90*/  IADD3 R29, P1, PT, R6, R7, RZ ;  /* 0x00000007061d7210 */ /* 0x000fe20007f3e0ff */
[----:B------:R-:W-:-:S04]  /*2aa0*/  IMAD.HI.U32 R7, R8, R5, RZ ;  /* 0x0000000508077227 */ /* 0x000fc800078e00ff */
[C---:B------:R-:W-:Y:S01]  /*2ab0*/  IMAD.HI.U32 R6, R9.reuse, R2, RZ ;  /* 0x0000000209067227 */ /* 0x040fe200078e00ff */
[----:B------:R0:W-:Y:S03]  /*2ac0*/  STL.64 [R10], R28 ;  /* 0x0000001c0a007387 */ /* 0x0001e60000100a00 */
[----:B------:R-:W-:Y:S02]  /*2ad0*/  IMAD.X R7, RZ, RZ, R7, P2 ;  /* 0x000000ffff077224 */ /* 0x000fe400010e0607 */
[----:B------:R-:W-:-:S03]  /*2ae0*/  IMAD.HI.U32 R8, R9, R5, RZ ;  /* 0x0000000509087227 */ /* 0x000fc600078e00ff */
[----:B------:R-:W-:Y:S01]  /*2af0*/  IADD3.X R6, P0, PT, R6, R7, RZ, P0, !PT ;  /* 0x0000000706067210 */ /* 0x000fe2000071e4ff */
[----:B------:R-:W-:-:S04]  /*2b00*/  IMAD R9, R9, R5, RZ ;  /* 0x0000000509097224 */ /* 0x000fc800078e02ff */
[----:B------:R-:W-:Y:S01]  /*2b10*/  IMAD.X R7, RZ, RZ, R8, P0 ;  /* 0x000000ffff077224 */ /* 0x000fe200000e0608 */
[----:B------:R-:W-:Y:S02]  /*2b20*/  ISETP.NE.AND P0, PT, R0, -0xf, PT ;  /* 0xfffffff10000780c */ /* 0x000fe40003f05270 */
[----:B------:R-:W-:-:S05]  /*2b30*/  IADD3.X R6, P1, PT, R9, R6, RZ, P1, !PT ;  /* 0x0000000609067210 */ /* 0x000fca0000f3e4ff */
[----:B------:R-:W-:Y:S02]  /*2b40*/  IMAD.X R7, RZ, RZ, R7, P1 ;  /* 0x000000ffff077224 */ /* 0x000fe400008e0607 */
[----:B0-----:R-:W-:Y:S02]  /*2b50*/  IMAD.MOV.U32 R28, RZ, RZ, R6 ;  /* 0x000000ffff1c7224 */ /* 0x001fe400078e0006 */
[----:B------:R-:W-:Y:S02]  /*2b60*/  IMAD.MOV.U32 R29, RZ, RZ, R7 ;  /* 0x000000ffff1d7224 */ /* 0x000fe400078e0007 */
[----:B------:R-:W-:Y:S05]  /*2b70*/  @P0 BRA `(.L_x_26) ;  /* 0xfffffffc00980947 */ /* 0x000fea000383ffff */
[----:B------:R-:W-:-:S05]  /*2b80*/  LOP3.LUT R0, R27, 0x7ff, RZ, 0xc0, !PT ;  /* 0x000007ff1b007812 */ /* 0x000fca00078ec0ff */
[----:B------:R-:W-:-:S05]  /*2b90*/  VIADD R0, R0, 0xfffffc00 ;  /* 0xfffffc0000007836 */ /* 0x000fca0000000000 */
[----:B------:R-:W-:Y:S02]  /*2ba0*/  SHF.R.U32.HI R2, RZ, 0x6, R0 ;  /* 0x00000006ff027819 */ /* 0x000fe40000011600 */
[----:B------:R-:W-:Y:S02]  /*2bb0*/  ISETP.GE.U32.AND P0, PT, R0, 0x80, PT ;  /* 0x000000800000780c */ /* 0x000fe40003f06070 */
[----:B------:R-:W-:-:S04]  /*2bc0*/  IADD3 R2, PT, PT, -R2, 0x13, RZ ;  /* 0x0000001302027810 */ /* 0x000fc80007ffe1ff */
[----:B------:R-:W-:-:S07]  /*2bd0*/  SEL R3, R2, 0x12, P0 ;  /* 0x0000001202037807 */ /* 0x000fce0000000000 */
.L_x_25:
[C---:B------:R-:W-:Y:S02]  /*2be0*/  LOP3.LUT R0, R27.reuse, 0x7ff, RZ, 0xc0, !PT ;  /* 0x000007ff1b007812 */ /* 0x040fe400078ec0ff */
[----:B------:R-:W-:-:S03]  /*2bf0*/  LOP3.LUT P0, R27, R27, 0x3f, RZ, 0xc0, !PT ;  /* 0x0000003f1b1b7812 */ /* 0x000fc6000780c0ff */
[----:B------:R-:W-:-:S05]  /*2c00*/  VIADD R0, R0, 0xfffffc00 ;  /* 0xfffffc0000007836 */ /* 0x000fca0000000000 */
[----:B------:R-:W-:-:S05]  /*2c10*/  SHF.R.U32.HI R0, RZ, 0x6, R0 ;  /* 0x00000006ff007819 */ /* 0x000fca0000011600 */
[----:B------:R-:W-:-:S04]  /*2c20*/  IMAD.IADD R0, R0, 0x1, R3 ;  /* 0x0000000100007824 */ /* 0x000fc800078e0203 */
[----:B------:R-:W-:-:S05]  /*2c30*/  IMAD.U32 R10, R0, 0x8, R1 ;  /* 0x00000008000a7824 */ /* 0x000fca00078e0001 */
[----:B------:R0:W-:Y:S04]  /*2c40*/  STL.64 [R10+-0x78], R28 ;  /* 0xffff881c0a007387 */ /* 0x0001e80000100a00 */
[----:B------:R-:W2:Y:S04]  /*2c50*/  @P0 LDL.64 R6, [R1+0x8] ;  /* 0x0000080001060983 */ /* 0x000ea80000100a00 */
[----:B------:R-:W3:Y:S04]  /*2c60*/  LDL.64 R2, [R1+0x10] ;  /* 0x0000100001027983 */ /* 0x000ee80000100a00 */
[----:B------:R-:W4:Y:S01]  /*2c70*/  LDL.64 R4, [R1+0x18] ;  /* 0x0000180001047983 */ /* 0x000f220000100a00 */
[----:B------:R-:W-:-:S02]  /*2c80*/  @P0 LOP3.LUT R0, R27, 0x3f, RZ, 0x3c, !PT ;  /* 0x0000003f1b000812 */ /* 0x000fc400078e3cff */
[--C-:B--2---:R-:W-:Y:S02]  /*2c90*/  @P0 SHF.R.U64 R11, R6, 0x1, R7.reuse ;  /* 0x00000001060b0819 */ /* 0x104fe40000001207 */
[----:B------:R-:W-:Y:S02]  /*2ca0*/  @P0 SHF.R.U32.HI R13, RZ, 0x1, R7 ;  /* 0x00000001ff0d0819 */ /* 0x000fe40000011607 */
[--C-:B---3--:R-:W-:Y:S02]  /*2cb0*/  @P0 SHF.R.U32.HI R7, RZ, 0x1, R3.reuse ;  /* 0x00000001ff070819 */ /* 0x108fe40000011603 */
[C---:B------:R-:W-:Y:S02]  /*2cc0*/  @P0 SHF.R.U64 R6, R2.reuse, 0x1, R3 ;  /* 0x0000000102060819 */ /* 0x040fe40000001203 */
[----:B------:R-:W-:Y:S02]  /*2cd0*/  @P0 SHF.L.U32 R9, R2, R27, RZ ;  /* 0x0000001b02090219 */ /* 0x000fe400000006ff */
[----:B0-----:R-:W-:-:S02]  /*2ce0*/  @P0 SHF.R.U64 R10, R11, R0, R13 ;  /* 0x000000000b0a0219 */ /* 0x001fc4000000120d */
[-C--:B------:R-:W-:Y:S02]  /*2cf0*/  @P0 SHF.L.U64.HI R8, R2, R27.reuse, R3 ;  /* 0x0000001b02080219 */ /* 0x080fe40000010203 */
[-C--:B------:R-:W-:Y:S02]  /*2d00*/  @P0 SHF.R.U32.HI R13, RZ, R0.reuse, R13 ;  /* 0x00000000ff0d0219 */ /* 0x080fe4000001160d */
[----:B----4-:R-:W-:Y:S02]  /*2d10*/  @P0 SHF.L.U32 R11, R4, R27, RZ ;  /* 0x0000001b040b0219 */ /* 0x010fe400000006ff */
[----:B------:R-:W-:Y:S02]  /*2d20*/  @P0 SHF.R.U64 R6, R6, R0, R7 ;  /* 0x0000000006060219 */ /* 0x000fe40000001207 */
[----:B------:R-:W-:Y:S02]  /*2d30*/  @P0 LOP3.LUT R2, R9, R10, RZ, 0xfc, !PT ;  /* 0x0000000a09020212 */ /* 0x000fe400078efcff */
[----:B------:R-:W-:-:S02]  /*2d40*/  @P0 LOP3.LUT R3, R8, R13, RZ, 0xfc, !PT ;  /* 0x0000000d08030212 */ /* 0x000fc400078efcff */
[----:B------:R-:W-:Y:S02]  /*2d50*/  @P0 SHF.L.U64.HI R27, R4, R27, R5 ;  /* 0x0000001b041b0219 */ /* 0x000fe40000010205 */
[----:B------:R-:W-:Y:S02]  /*2d60*/  @P0 LOP3.LUT R4, R11, R6, RZ, 0xfc, !PT ;  /* 0x000000060b040212 */ /* 0x000fe400078efcff */
[----:B------:R-:W-:Y:S01]  /*2d70*/  @P0 SHF.R.U32.HI R6, RZ, R0, R7 ;  /* 0x00000000ff060219 */ /* 0x000fe20000011607 */
[C---:B------:R-:W-:Y:S01]  /*2d80*/  IMAD.SHL.U32 R0, R2.reuse, 0x4, RZ ;  /* 0x0000000402007824 */ /* 0x040fe200078e00ff */
[----:B------:R-:W-:Y:S02]  /*2d90*/  SHF.L.U64.HI R2, R2, 0x2, R3 ;  /* 0x0000000202027819 */ /* 0x000fe40000010203 */
[----:B------:R-:W-:Y:S02]  /*2da0*/  @P0 LOP3.LUT R5, R27, R6, RZ, 0xfc, !PT ;  /* 0x000000061b050212 */ /* 0x000fe400078efcff */
[----:B------:R-:W-:-:S02]  /*2db0*/  SHF.L.W.U32.HI R3, R3, 0x2, R4 ;  /* 0x0000000203037819 */ /* 0x000fc40000010e04 */
[----:B------:R-:W-:Y:S02]  /*2dc0*/  IADD3 RZ, P0, PT, RZ, -R0, RZ ;  /* 0x80000000ffff7210 */ /* 0x000fe40007f1e0ff */
[----:B------:R-:W-:Y:S02]  /*2dd0*/  LOP3.LUT R7, RZ, R2, RZ, 0x33, !PT ;  /* 0x00000002ff077212 */ /* 0x000fe400078e33ff */
[----:B------:R-:W-:Y:S02]  /*2de0*/  SHF.L.W.U32.HI R6, R4, 0x2, R5 ;  /* 0x0000000204067819 */ /* 0x000fe40000010e05 */
[----:B------:R-:W-:Y:S02]  /*2df0*/  LOP3.LUT R8, RZ, R3, RZ, 0x33, !PT ;  /* 0x00000003ff087212 */ /* 0x000fe400078e33ff */
[----:B------:R-:W-:Y:S02]  /*2e00*/  IADD3.X R7, P0, PT, RZ, R7, RZ, P0, !PT ;  /* 0x00000007ff077210 */ /* 0x000fe4000071e4ff */
[----:B------:R-:W-:-:S02]  /*2e10*/  LOP3.LUT R9, RZ, R6, RZ, 0x33, !PT ;  /* 0x00000006ff097212 */ /* 0x000fc400078e33ff */
[----:B------:R-:W-:Y:S02]  /*2e20*/  IADD3.X R8, P1, PT, RZ, R8, RZ, P0, !PT ;  /* 0x00000008ff087210 */ /* 0x000fe4000073e4ff */
[----:B------:R-:W-:-:S03]  /*2e30*/  ISETP.GT.U32.AND P2, PT, R3, -0x1, PT ;  /* 0xffffffff0300780c */ /* 0x000fc60003f44070 */
[----:B------:R-:W-:Y:S01]  /*2e40*/  IMAD.X R9, RZ, RZ, R9, P1 ;  /* 0x000000ffff097224 */ /* 0x000fe200008e0609 */
[----:B------:R-:W-:-:S04]  /*2e50*/  ISETP.GT.AND.EX P0, PT, R6, -0x1, PT, P2 ;  /* 0xffffffff0600780c */ /* 0x000fc80003f04320 */
[----:B------:R-:W-:Y:S02]  /*2e60*/  SEL R4, R6, R9, P0 ;  /* 0x0000000906047207 */ /* 0x000fe40000000000 */
[----:B------:R-:W-:Y:S02]  /*2e70*/  SEL R3, R3, R8, P0 ;  /* 0x0000000803037207 */ /* 0x000fe40000000000 */
[----:B------:R-:W-:Y:S02]  /*2e80*/  ISETP.NE.U32.AND P1, PT, R4, RZ, PT ;  /* 0x000000ff0400720c */ /* 0x000fe40003f25070 */
[----:B------:R-:W-:Y:S02]  /*2e90*/  SEL R7, R2, R7, P0 ;  /* 0x0000000702077207 */ /* 0x000fe40000000000 */
[----:B------:R-:W-:Y:S01]  /*2ea0*/  SEL R10, R3, R4, !P1 ;  /* 0x00000004030a7207 */ /* 0x000fe20004800000 */
[----:B------:R-:W-:-:S03]  /*2eb0*/  @!P0 IMAD.MOV R0, RZ, RZ, -R0 ;  /* 0x000000ffff008224 */ /* 0x000fc600078e0a00 */
[----:B------:R-:W0:Y:S02]  /*2ec0*/  FLO.U32 R8, R10 ;  /* 0x0000000a00087300 */ /* 0x000e2400000e0000 */
[C---:B0-----:R-:W-:Y:S02]  /*2ed0*/  IADD3 R9, PT, PT, -R8.reuse, 0x1f, RZ ;  /* 0x0000001f08097810 */ /* 0x041fe40007ffe1ff */
[----:B------:R-:W-:-:S03]  /*2ee0*/  IADD3 R8, PT, PT, -R8, 0x3f, RZ ;  /* 0x0000003f08087810 */ /* 0x000fc60007ffe1ff */
[----:B------:R-:W-:-:S05]  /*2ef0*/  @P1 IMAD.MOV R8, RZ, RZ, R9 ;  /* 0x000000ffff081224 */ /* 0x000fca00078e0209 */
[----:B------:R-:W-:-:S13]  /*2f00*/  ISETP.NE.AND P1, PT, R8, RZ, PT ;  /* 0x000000ff0800720c */ /* 0x000fda0003f25270 */
[----:B------:R-:W-:Y:S05]  /*2f10*/  @!P1 BRA `(.L_x_27) ;  /* 0x0000000000289947 */ /* 0x000fea0003800000 */
[----:B------:R-:W-:Y:S02]  /*2f20*/  LOP3.LUT R2, R8, 0x3f, RZ, 0xc0, !PT ;  /* 0x0000003f08027812 */ /* 0x000fe400078ec0ff */
[--C-:B------:R-:W-:Y:S02]  /*2f30*/  SHF.R.U64 R0, R0, 0x1, R7.reuse ;  /* 0x0000000100007819 */ /* 0x100fe40000001207 */
[CC--:B------:R-:W-:Y:S02]  /*2f40*/  SHF.L.U64.HI R4, R3.reuse, R2.reuse, R4 ;  /* 0x0000000203047219 */ /* 0x0c0fe40000010204 */
[----:B------:R-:W-:Y:S02]  /*2f50*/  SHF.L.U32 R3, R3, R2, RZ ;  /* 0x0000000203037219 */ /* 0x000fe400000006ff */
[----:B------:R-:W-:Y:S02]  /*2f60*/  SHF.R.U32.HI R7, RZ, 0x1, R7 ;  /* 0x00000001ff077819 */ /* 0x000fe40000011607 */
[----:B------:R-:W-:-:S04]  /*2f70*/  LOP3.LUT R2, R8, 0x3f, RZ, 0xc, !PT ;  /* 0x0000003f08027812 */ /* 0x000fc800078e0cff */
[-CC-:B------:R-:W-:Y:S02]  /*2f80*/  SHF.R.U64 R0, R0, R2.reuse, R7.reuse ;  /* 0x0000000200007219 */ /* 0x180fe40000001207 */
[----:B------:R-:W-:Y:S02]  /*2f90*/  SHF.R.U32.HI R7, RZ, R2, R7 ;  /* 0x00000002ff077219 */ /* 0x000fe40000011607 */
[----:B------:R-:W-:Y:S02]  /*2fa0*/  LOP3.LUT R3, R3, R0, RZ, 0xfc, !PT ;  /* 0x0000000003037212 */ /* 0x000fe400078efcff */
[----:B------:R-:W-:-:S07]  /*2fb0*/  LOP3.LUT R4, R4, R7, RZ, 0xfc, !PT ;  /* 0x0000000704047212 */ /* 0x000fce00078efcff */
.L_x_27:
[----:B------:R-:W-:Y:S01]  /*2fc0*/  IMAD.WIDE.U32 R10, R3, 0x2168c235, RZ ;  /* 0x2168c235030a7825 */ /* 0x000fe200078e00ff */
[----:B------:R-:W-:-:S03]  /*2fd0*/  SHF.R.U32.HI R5, RZ, 0x1e, R5 ;  /* 0x0000001eff057819 */ /* 0x000fc60000011605 */
[----:B------:R-:W-:Y:S01]  /*2fe0*/  IMAD.MOV.U32 R26, RZ, RZ, R11 ;  /* 0x000000ffff1a7224 */ /* 0x000fe200078e000b */
[----:B------:R-:W-:Y:S01]  /*2ff0*/  IADD3 RZ, P1, PT, R10, R10, RZ ;  /* 0x0000000a0aff7210 */ /* 0x000fe20007f3e0ff */
[----:B------:R-:W-:Y:S01]  /*3000*/  IMAD.MOV.U32 R27, RZ, RZ, RZ ;  /* 0x000000ffff1b7224 */ /* 0x000fe200078e00ff */
[----:B------:R-:W-:Y:S01]  /*3010*/  LEA.HI R6, R6, R5, RZ, 0x1 ;  /* 0x0000000506067211 */ /* 0x000fe200078f08ff */
[----:B------:R-:W-:-:S04]  /*3020*/  IMAD.HI.U32 R0, R4, -0x36f0255e, RZ ;  /* 0xc90fdaa204007827 */ /* 0x000fc800078e00ff */
[----:B------:R-:W-:-:S04]  /*3030*/  IMAD.WIDE.U32 R2, R3, -0x36f0255e, R26 ;  /* 0xc90fdaa203027825 */ /* 0x000fc800078e001a */
[----:B------:R-:W-:-:S04]  /*3040*/  IMAD.WIDE.U32 R2, P2, R4, 0x2168c235, R2 ;  /* 0x2168c23504027825 */ /* 0x000fc80007840002 */
[----:B------:R-:W-:Y:S01]  /*3050*/  IMAD R4, R4, -0x36f0255e, RZ ;  /* 0xc90fdaa204047824 */ /* 0x000fe200078e02ff */
[----:B------:R-:W-:Y:S01]  /*3060*/  IADD3.X RZ, P1, PT, R2, R2, RZ, P1, !PT ;  /* 0x0000000202ff7210 */ /* 0x000fe20000f3e4ff */
[----:B------:R-:W-:-:S03]  /*3070*/  IMAD.X R0, RZ, RZ, R0, P2 ;  /* 0x000000ffff007224 */ /* 0x000fc600010e0600 */
[----:B------:R-:W-:-:S04]  /*3080*/  IADD3 R4, P2, PT, R4, R3, RZ ;  /* 0x0000000304047210 */ /* 0x000fc80007f5e0ff */
[C---:B------:R-:W-:Y:S01]  /*3090*/  ISETP.GT.U32.AND P3, PT, R4.reuse, RZ, PT ;  /* 0x000000ff0400720c */ /* 0x040fe20003f64070 */
[----:B------:R-:W-:Y:S01]  /*30a0*/  IMAD.X R3, RZ, RZ, R0, P2 ;  /* 0x000000ffff037224 */ /* 0x000fe200010e0600 */
[----:B------:R-:W-:-:S04]  /*30b0*/  IADD3.X R7, P2, PT, R4, R4, RZ, P1, !PT ;  /* 0x0000000404077210 */ /* 0x000fc80000f5e4ff */
[C---:B------:R-:W-:Y:S01]  /*30c0*/  ISETP.GT.AND.EX P1, PT, R3.reuse, RZ, PT, P3 ;  /* 0x000000ff0300720c */ /* 0x040fe20003f24330 */
[----:B------:R-:W-:-:S03]  /*30d0*/  IMAD.X R0, R3, 0x1, R3, P2 ;  /* 0x0000000103007824 */ /* 0x000fc600010e0603 */
[----:B------:R-:W-:Y:S02]  /*30e0*/  SEL R7, R7, R4, P1 ;  /* 0x0000000407077207 */ /* 0x000fe40000800000 */
[----:B------:R-:W-:Y:S02]  /*30f0*/  SEL R0, R0, R3, P1 ;  /* 0x0000000300007207 */ /* 0x000fe40000800000 */
[----:B------:R-:W-:Y:S02]  /*3100*/  IADD3 R3, P2, PT, R7, 0x1, RZ ;  /* 0x0000000107037810 */ /* 0x000fe40007f5e0ff */
[----:B------:R-:W-:Y:S02]  /*3110*/  SEL R7, RZ, 0xffffffff, !P1 ;  /* 0xffffffffff077807 */ /* 0x000fe40004800000 */
[----:B------:R-:W-:Y:S01]  /*3120*/  LOP3.LUT P1, R25, R25, 0x80000000, RZ, 0xc0, !PT ;  /* 0x8000000019197812 */ /* 0x000fe2000782c0ff */
[----:B------:R-:W-:Y:S02]  /*3130*/  IMAD.X R0, RZ, RZ, R0, P2 ;  /* 0x000000ffff007224 */ /* 0x000fe400010e0600 */
[----:B------:R-:W-:Y:S01]  /*3140*/  IMAD.IADD R7, R7, 0x1, -R8 ;  /* 0x0000000107077824 */ /* 0x000fe200078e0a08 */
[----:B------:R-:W-:-:S02]  /*3150*/  @!P0 LOP3.LUT R25, R25, 0x80000000, RZ, 0x3c, !PT ;  /* 0x8000000019198812 */ /* 0x000fc400078e3cff */
[----:B------:R-:W-:-:S04]  /*3160*/  SHF.R.U64 R3, R3, 0xa, R0 ;  /* 0x0000000a03037819 */ /* 0x000fc80000001200 */
[----:B------:R-:W-:-:S03]  /*3170*/  IADD3 R3, P2, PT, R3, 0x1, RZ ;  /* 0x0000000103037810 */ /* 0x000fc60007f5e0ff */
[----:B------:R-:W-:Y:S01]  /*3180*/  @P1 IMAD.MOV R6, RZ, RZ, -R6 ;  /* 0x000000ffff061224 */ /* 0x000fe200078e0a06 */
[----:B------:R-:W-:-:S04]  /*3190*/  LEA.HI.X R0, R0, RZ, RZ, 0x16, P2 ;  /* 0x000000ff00007211 */ /* 0x000fc800010fb4ff */
[--C-:B------:R-:W-:Y:S01]  /*31a0*/  SHF.R.U64 R2, R3, 0x1, R0.reuse ;  /* 0x0000000103027819 */ /* 0x100fe20000001200 */
[----:B------:R-:W-:Y:S01]  /*31b0*/  IMAD.SHL.U32 R3, R7, 0x100000, RZ ;  /* 0x0010000007037824 */ /* 0x000fe200078e00ff */
[----:B------:R-:W-:Y:S02]  /*31c0*/  SHF.R.U32.HI R0, RZ, 0x1, R0 ;  /* 0x00000001ff007819 */ /* 0x000fe40000011600 */
[----:B------:R-:W-:-:S04]  /*31d0*/  IADD3 R2, P2, P3, RZ, RZ, R2 ;  /* 0x000000ffff027210 */ /* 0x000fc80007b5e002 */
[----:B------:R-:W-:-:S04]  /*31e0*/  IADD3.X R0, PT, PT, R3, 0x3fe00000, R0, P2, P3 ;  /* 0x3fe0000003007810 */ /* 0x000fc800017e6400 */
[----:B------:R-:W-:-:S07]  /*31f0*/  LOP3.LUT R25, R0, R25, RZ, 0xfc, !PT ;  /* 0x0000001900197212 */ /* 0x000fce00078efcff */
.L_x_24:
[----:B------:R-:W-:Y:S02]  /*3200*/  IMAD.MOV.U32 R13, RZ, RZ, 0x0 ;  /* 0x00000000ff0d7424 */ /* 0x000fe400078e00ff */
[----:B------:R-:W-:Y:S02]  /*3210*/  IMAD.MOV.U32 R0, RZ, RZ, R6 ;  /* 0x000000ffff007224 */ /* 0x000fe400078e0006 */
[----:B------:R-:W-:Y:S01]  /*3220*/  IMAD.MOV.U32 R3, RZ, RZ, R25 ;  /* 0x000000ffff037224 */ /* 0x000fe200078e0019 */
[----:B------:R-:W-:Y:S06]  /*3230*/  RET.REL.NODEC R12 `(_Z25haversine_distance_kerneliPKdS0_S0_S0_Pd) ;  /* 0xffffffcc0c707950 */ /* 0x000fec0003c3ffff */
.L_x_28:
[----:B------:R-:W-:-:S00]  /*3240*/  BRA `(.L_x_28) ;  /* 0xfffffffc00fc7947 */ /* 0x000fc0000383ffff */
[----:B------:R-:W-:-:S00]  /*3250*/  NOP ;  /* 0x0000000000007918 */ /* 0x000fc00000000000 */
        /* <DEDUP_REMOVED lines=10> */
.L_x_31:


//--------------------- .nv.global.init           --------------------------
	.section	.nv.global.init,"aw",@progbits
	.align	16
.nv.global.init:
	.type		__cudart_sin_cos_coeffs,@object
	.size		__cudart_sin_cos_coeffs,(__cudart_i2opi_d - __cudart_sin_cos_coeffs)
__cudart_sin_cos_coeffs:
        /*0000*/ 	.byte	0x46, 0xd2, 0xb0, 0x2c, 0xf1, 0xe5, 0x5a, 0xbe, 0x92, 0xe3, 0xac, 0x69, 0xe3, 0x1d, 0xc7, 0x3e
        /*0010*/ 	.byte	0xa1, 0x62, 0xdb, 0x19, 0xa0, 0x01, 0x2a, 0xbf, 0x18, 0x08, 0x11, 0x11, 0x11, 0x11, 0x81, 0x3f
        /*0020*/ 	.byte	0x54, 0x55, 0x55, 0x55, 0x55, 0x55, 0xc5, 0xbf, 0x00, 0x00, 0x00, 0x00, 0x00, 0x00, 0x00, 0x00
        /*0030*/ 	.byte	0x00, 0x00, 0x00, 0x00, 0x00, 0x00, 0x00, 0x00, 0x64, 0x81, 0xfd, 0x20, 0x83, 0xff, 0xa8, 0xbd
        /*0040*/ 	.byte	0x28, 0x85, 0xef, 0xc1, 0xa7, 0xee, 0x21, 0x3e, 0xd9, 0xe6, 0x06, 0x8e, 0x4f, 0x7e, 0x92, 0xbe
        /*0050*/ 	.byte	0xe9, 0xbc, 0xdd, 0x19, 0xa0, 0x01, 0xfa, 0x3e, 0x47, 0x5d, 0xc1, 0x16, 0x6c, 0xc1, 0x56, 0xbf
        /*0060*/ 	.byte	0x51, 0x55, 0x55, 0x55, 0x55, 0x55, 0xa5, 0x3f, 0x00, 0x00, 0x00, 0x00, 0x00, 0x00, 0xe0, 0xbf
        /*0070*/ 	.byte	0x00, 0x00, 0x00, 0x00, 0x00, 0x00, 0xf0, 0x3f, 0x00, 0x00, 0x00, 0x00, 0x00, 0x00, 0x00, 0x00
	.type		__cudart_i2opi_d,@object
	.size		__cudart_i2opi_d,(.L_0 - __cudart_i2opi_d)
__cudart_i2opi_d:
        /* <DEDUP_REMOVED lines=9> */
.L_0:


//--------------------- .nv.shared.reserved.0     --------------------------
	.section	.nv.shared.reserved.0,"aw",@nobits
	.weak		__nv_reservedSMEM_offset_0_alias
	.size		__nv_reservedSMEM_offset_0_alias, 0, 64
	.other		__nv_reservedSMEM_offset_0_alias,@"STO_CUDA_RESERVED_SHARED STV_DEFAULT"
__nv_reservedSMEM_offset_0_alias:
	.zero		0
	.zero		64


//--------------------- .nv.constant0._Z25haversine_distance_kerneliPKdS0_S0_S0_Pd --------------------------
	.section	.nv.constant0._Z25haversine_distance_kerneliPKdS0_S0_S0_Pd,"a",@progbits
	.sectionflags	@""
	.align	4
.nv.constant0._Z25haversine_distance_kerneliPKdS0_S0_S0_Pd:
	.zero		944


//--------------------- SYMBOLS --------------------------

	.type		.nv.reservedSmem.offset0,@object
	.size		.nv.reservedSmem.offset0,0x4
